//
// Generated by NVIDIA NVVM Compiler
//
// Compiler Build ID: CL-36424714
// Cuda compilation tools, release 13.0, V13.0.88
// Based on NVVM 20.0.0
//

.version 9.0
.target sm_100
.address_size 64

	// .globl	_Z19fuse_conv2d_kernel0PfS_S_
// _ZZ19fuse_conv2d_kernel0PfS_S_E15pad_temp_shared has been demoted
// _ZZ19fuse_conv2d_kernel0PfS_S_E13input1_shared has been demoted
// _ZZ21fuse_conv2d_1_kernel0PfS_S_E15pad_temp_shared has been demoted
// _ZZ21fuse_conv2d_1_kernel0PfS_S_E13input1_shared has been demoted
// _ZZ18fuse_dense_kernel0PfS_S_S_E8red_buf0 has been demoted
// _ZZ18fuse_dense_kernel0PfS_S_S_E8compute1_$_0 has been demoted
// _ZZ20fuse_softmax_kernel1PfS_S_E8red_buf0 has been demoted

.visible .entry _Z19fuse_conv2d_kernel0PfS_S_(
	.param .u64 .ptr .align 1 _Z19fuse_conv2d_kernel0PfS_S__param_0,
	.param .u64 .ptr .align 1 _Z19fuse_conv2d_kernel0PfS_S__param_1,
	.param .u64 .ptr .align 1 _Z19fuse_conv2d_kernel0PfS_S__param_2
)
{
	.reg .pred 	%p<7>;
	.reg .b16 	%rs<37>;
	.reg .b32 	%r<50>;
	.reg .b32 	%f<113>;
	.reg .b64 	%rd<20>;
	// demoted variable
	.shared .align 4 .b8 _ZZ19fuse_conv2d_kernel0PfS_S_E15pad_temp_shared[720];
	// demoted variable
	.shared .align 4 .b8 _ZZ19fuse_conv2d_kernel0PfS_S_E13input1_shared[2000];
	ld.param.u64 	%rd1, [_Z19fuse_conv2d_kernel0PfS_S__param_0];
	ld.param.u64 	%rd2, [_Z19fuse_conv2d_kernel0PfS_S__param_1];
	ld.param.u64 	%rd3, [_Z19fuse_conv2d_kernel0PfS_S__param_2];
	mov.u32 	%r1, %tid.z;
	mul.lo.s32 	%r2, %r1, 9;
	mov.u32 	%r3, %tid.y;
	mov.u32 	%r4, %tid.x;
	add.s32 	%r5, %r4, %r3;
	sub.s32 	%r9, 180, %r5;
	setp.ge.s32 	%p1, %r2, %r9;
	mov.f32 	%f112, 0f00000000;
	@%p1 bra 	$L__BB0_5;
	add.s32 	%r6, %r5, %r2;
	cvt.u16.u32 	%rs1, %r6;
	mul.hi.u16 	%rs5, %rs1, 10923;
	mul.hi.u16 	%rs6, %rs5, 2185;
	mul.lo.s16 	%rs7, %rs6, 30;
	sub.s16 	%rs2, %rs5, %rs7;
	add.s16 	%rs8, %rs2, -1;
	setp.gt.u16 	%p2, %rs8, 27;
	@%p2 bra 	$L__BB0_4;
	mad.lo.s32 	%r10, %r1, 65530, %r6;
	cvt.u16.u32 	%rs9, %r10;
	mul.hi.u16 	%rs10, %rs9, -21845;
	shr.u16 	%rs11, %rs10, 2;
	mul.lo.s16 	%rs12, %rs11, 6;
	sub.s16 	%rs13, %rs9, %rs12;
	cvt.u32.u16 	%r11, %rs13;
	sub.s32 	%r12, 1, %r11;
	mov.u32 	%r13, %ctaid.x;
	shl.b32 	%r7, %r13, 1;
	setp.gt.s32 	%p3, %r12, %r7;
	sub.s32 	%r15, 29, %r11;
	setp.ge.u32 	%p4, %r7, %r15;
	or.pred  	%p5, %p3, %p4;
	@%p5 bra 	$L__BB0_4;
	mul.hi.u16 	%rs14, %rs1, 2913;
	shr.u16 	%rs15, %rs14, 3;
	mul.lo.s16 	%rs16, %rs15, 784;
	mul.wide.u16 	%r16, %rs2, 28;
	cvt.u64.u32 	%rd4, %r16;
	cvt.u64.u16 	%rd5, %rs16;
	cvt.u64.u16 	%rd6, %rs13;
	cvt.u64.u32 	%rd7, %r7;
	add.s64 	%rd8, %rd7, %rd6;
	add.s64 	%rd9, %rd8, %rd5;
	add.s64 	%rd10, %rd9, %rd4;
	cvta.to.global.u64 	%rd11, %rd1;
	shl.b64 	%rd12, %rd10, 2;
	add.s64 	%rd13, %rd11, %rd12;
	ld.global.nc.f32 	%f112, [%rd13+-116];
$L__BB0_4:
	mul.hi.u16 	%rs17, %rs1, 2913;
	shr.u16 	%rs18, %rs17, 3;
	mul.lo.s16 	%rs19, %rs18, 180;
	sub.s16 	%rs20, %rs1, %rs19;
	cvt.u32.u16 	%r17, %rs20;
	sub.s32 	%r18, %r6, %r17;
	mad.lo.s32 	%r19, %r1, 65530, %r6;
	cvt.u16.u32 	%rs21, %r19;
	mul.hi.u16 	%rs22, %rs21, -21845;
	shr.u16 	%rs23, %rs22, 2;
	mul.lo.s16 	%rs24, %rs23, 6;
	sub.s16 	%rs25, %rs21, %rs24;
	cvt.u32.u16 	%r20, %rs25;
	add.s32 	%r21, %r18, %r20;
	mul.wide.u16 	%r22, %rs2, 6;
	add.s32 	%r23, %r21, %r22;
	shl.b32 	%r24, %r23, 2;
	mov.u32 	%r25, _ZZ19fuse_conv2d_kernel0PfS_S_E15pad_temp_shared;
	add.s32 	%r26, %r25, %r24;
	st.shared.f32 	[%r26], %f112;
$L__BB0_5:
	add.s32 	%r8, %r5, %r3;
	cvt.u16.u32 	%rs4, %r8;
	mul.hi.u16 	%rs26, %rs4, 2622;
	cvt.u32.u16 	%r27, %rs26;
	sub.s32 	%r28, 20, %r27;
	setp.ge.s32 	%p6, %r1, %r28;
	@%p6 bra 	$L__BB0_7;
	mul.lo.s16 	%rs28, %rs26, 25;
	sub.s16 	%rs29, %rs4, %rs28;
	cvt.u32.u16 	%r29, %rs29;
	mul.hi.u16 	%rs30, %rs4, 13108;
	mul.lo.s16 	%rs31, %rs30, 5;
	sub.s16 	%rs32, %rs4, %rs31;
	cvt.u32.u16 	%r30, %rs32;
	mul.hi.u16 	%rs33, %rs30, 13108;
	mul.lo.s16 	%rs34, %rs33, 5;
	sub.s16 	%rs35, %rs30, %rs34;
	mul.lo.s16 	%rs36, %rs35, 5;
	cvt.u32.u16 	%r31, %rs36;
	mad.lo.s32 	%r32, %r1, 25, %r8;
	sub.s32 	%r33, %r32, %r29;
	add.s32 	%r34, %r33, %r30;
	add.s32 	%r35, %r34, %r31;
	cvta.to.global.u64 	%rd14, %rd2;
	mul.wide.u32 	%rd15, %r35, 4;
	add.s64 	%rd16, %rd14, %rd15;
	ld.global.nc.f32 	%f5, [%rd16];
	shl.b32 	%r36, %r35, 2;
	mov.u32 	%r37, _ZZ19fuse_conv2d_kernel0PfS_S_E13input1_shared;
	add.s32 	%r38, %r37, %r36;
	st.shared.f32 	[%r38], %f5;
$L__BB0_7:
	bar.sync 	0;
	mad.lo.s32 	%r39, %r3, 10, %r8;
	mov.u32 	%r40, _ZZ19fuse_conv2d_kernel0PfS_S_E13input1_shared;
	mad.lo.s32 	%r41, %r1, 100, %r40;
	ld.shared.f32 	%f6, [%r41];
	shl.b32 	%r42, %r39, 2;
	mov.u32 	%r43, _ZZ19fuse_conv2d_kernel0PfS_S_E15pad_temp_shared;
	add.s32 	%r44, %r43, %r42;
	ld.shared.f32 	%f7, [%r44];
	fma.rn.f32 	%f8, %f7, %f6, 0f00000000;
	ld.shared.f32 	%f9, [%r44+24];
	fma.rn.f32 	%f10, %f9, %f6, 0f00000000;
	ld.shared.f32 	%f11, [%r41+4];
	ld.shared.f32 	%f12, [%r44+4];
	fma.rn.f32 	%f13, %f12, %f11, %f8;
	ld.shared.f32 	%f14, [%r44+28];
	fma.rn.f32 	%f15, %f14, %f11, %f10;
	ld.shared.f32 	%f16, [%r41+8];
	ld.shared.f32 	%f17, [%r44+8];
	fma.rn.f32 	%f18, %f17, %f16, %f13;
	ld.shared.f32 	%f19, [%r44+32];
	fma.rn.f32 	%f20, %f19, %f16, %f15;
	ld.shared.f32 	%f21, [%r41+12];
	ld.shared.f32 	%f22, [%r44+12];
	fma.rn.f32 	%f23, %f22, %f21, %f18;
	ld.shared.f32 	%f24, [%r44+36];
	fma.rn.f32 	%f25, %f24, %f21, %f20;
	ld.shared.f32 	%f26, [%r41+16];
	ld.shared.f32 	%f27, [%r44+16];
	fma.rn.f32 	%f28, %f27, %f26, %f23;
	ld.shared.f32 	%f29, [%r44+40];
	fma.rn.f32 	%f30, %f29, %f26, %f25;
	ld.shared.f32 	%f31, [%r41+20];
	fma.rn.f32 	%f32, %f9, %f31, %f28;
	ld.shared.f32 	%f33, [%r44+48];
	fma.rn.f32 	%f34, %f33, %f31, %f30;
	ld.shared.f32 	%f35, [%r41+24];
	fma.rn.f32 	%f36, %f14, %f35, %f32;
	ld.shared.f32 	%f37, [%r44+52];
	fma.rn.f32 	%f38, %f37, %f35, %f34;
	ld.shared.f32 	%f39, [%r41+28];
	fma.rn.f32 	%f40, %f19, %f39, %f36;
	ld.shared.f32 	%f41, [%r44+56];
	fma.rn.f32 	%f42, %f41, %f39, %f38;
	ld.shared.f32 	%f43, [%r41+32];
	fma.rn.f32 	%f44, %f24, %f43, %f40;
	ld.shared.f32 	%f45, [%r44+60];
	fma.rn.f32 	%f46, %f45, %f43, %f42;
	ld.shared.f32 	%f47, [%r41+36];
	fma.rn.f32 	%f48, %f29, %f47, %f44;
	ld.shared.f32 	%f49, [%r44+64];
	fma.rn.f32 	%f50, %f49, %f47, %f46;
	ld.shared.f32 	%f51, [%r41+40];
	fma.rn.f32 	%f52, %f33, %f51, %f48;
	ld.shared.f32 	%f53, [%r44+72];
	fma.rn.f32 	%f54, %f53, %f51, %f50;
	ld.shared.f32 	%f55, [%r41+44];
	fma.rn.f32 	%f56, %f37, %f55, %f52;
	ld.shared.f32 	%f57, [%r44+76];
	fma.rn.f32 	%f58, %f57, %f55, %f54;
	ld.shared.f32 	%f59, [%r41+48];
	fma.rn.f32 	%f60, %f41, %f59, %f56;
	ld.shared.f32 	%f61, [%r44+80];
	fma.rn.f32 	%f62, %f61, %f59, %f58;
	ld.shared.f32 	%f63, [%r41+52];
	fma.rn.f32 	%f64, %f45, %f63, %f60;
	ld.shared.f32 	%f65, [%r44+84];
	fma.rn.f32 	%f66, %f65, %f63, %f62;
	ld.shared.f32 	%f67, [%r41+56];
	fma.rn.f32 	%f68, %f49, %f67, %f64;
	ld.shared.f32 	%f69, [%r44+88];
	fma.rn.f32 	%f70, %f69, %f67, %f66;
	ld.shared.f32 	%f71, [%r41+60];
	fma.rn.f32 	%f72, %f53, %f71, %f68;
	ld.shared.f32 	%f73, [%r44+96];
	fma.rn.f32 	%f74, %f73, %f71, %f70;
	ld.shared.f32 	%f75, [%r41+64];
	fma.rn.f32 	%f76, %f57, %f75, %f72;
	ld.shared.f32 	%f77, [%r44+100];
	fma.rn.f32 	%f78, %f77, %f75, %f74;
	ld.shared.f32 	%f79, [%r41+68];
	fma.rn.f32 	%f80, %f61, %f79, %f76;
	ld.shared.f32 	%f81, [%r44+104];
	fma.rn.f32 	%f82, %f81, %f79, %f78;
	ld.shared.f32 	%f83, [%r41+72];
	fma.rn.f32 	%f84, %f65, %f83, %f80;
	ld.shared.f32 	%f85, [%r44+108];
	fma.rn.f32 	%f86, %f85, %f83, %f82;
	ld.shared.f32 	%f87, [%r41+76];
	fma.rn.f32 	%f88, %f69, %f87, %f84;
	ld.shared.f32 	%f89, [%r44+112];
	fma.rn.f32 	%f90, %f89, %f87, %f86;
	ld.shared.f32 	%f91, [%r41+80];
	fma.rn.f32 	%f92, %f73, %f91, %f88;
	ld.shared.f32 	%f93, [%r44+120];
	fma.rn.f32 	%f94, %f93, %f91, %f90;
	ld.shared.f32 	%f95, [%r41+84];
	fma.rn.f32 	%f96, %f77, %f95, %f92;
	ld.shared.f32 	%f97, [%r44+124];
	fma.rn.f32 	%f98, %f97, %f95, %f94;
	ld.shared.f32 	%f99, [%r41+88];
	fma.rn.f32 	%f100, %f81, %f99, %f96;
	ld.shared.f32 	%f101, [%r44+128];
	fma.rn.f32 	%f102, %f101, %f99, %f98;
	ld.shared.f32 	%f103, [%r41+92];
	fma.rn.f32 	%f104, %f85, %f103, %f100;
	ld.shared.f32 	%f105, [%r44+132];
	fma.rn.f32 	%f106, %f105, %f103, %f102;
	ld.shared.f32 	%f107, [%r41+96];
	fma.rn.f32 	%f108, %f89, %f107, %f104;
	ld.shared.f32 	%f109, [%r44+136];
	fma.rn.f32 	%f110, %f109, %f107, %f106;
	mov.u32 	%r45, %ctaid.x;
	shl.b32 	%r46, %r45, 1;
	mad.lo.s32 	%r47, %r1, 676, %r4;
	add.s32 	%r48, %r47, %r46;
	mad.lo.s32 	%r49, %r3, 52, %r48;
	cvta.to.global.u64 	%rd17, %rd3;
	mul.wide.u32 	%rd18, %r49, 4;
	add.s64 	%rd19, %rd17, %rd18;
	st.global.f32 	[%rd19], %f108;
	st.global.f32 	[%rd19+104], %f110;
	ret;

}
	// .globl	_Z17fuse_tanh_kernel0PfS_
.visible .entry _Z17fuse_tanh_kernel0PfS_(
	.param .u64 .ptr .align 1 _Z17fuse_tanh_kernel0PfS__param_0,
	.param .u64 .ptr .align 1 _Z17fuse_tanh_kernel0PfS__param_1
)
{
	.reg .pred 	%p<4>;
	.reg .b32 	%r<6>;
	.reg .b32 	%f<17>;
	.reg .b64 	%rd<8>;

	ld.param.u64 	%rd1, [_Z17fuse_tanh_kernel0PfS__param_0];
	ld.param.u64 	%rd2, [_Z17fuse_tanh_kernel0PfS__param_1];
	mov.u32 	%r3, %ctaid.x;
	shl.b32 	%r1, %r3, 9;
	mov.u32 	%r2, %tid.x;
	sub.s32 	%r4, 13520, %r2;
	setp.ge.u32 	%p1, %r1, %r4;
	@%p1 bra 	$L__BB1_2;
	cvta.to.global.u64 	%rd3, %rd2;
	cvta.to.global.u64 	%rd4, %rd1;
	add.s32 	%r5, %r1, %r2;
	mul.wide.u32 	%rd5, %r5, 4;
	add.s64 	%rd6, %rd3, %rd5;
	ld.global.nc.f32 	%f1, [%rd6];
	abs.f32 	%f2, %f1;
	mul.f32 	%f3, %f2, 0f4038AA3B;
	ex2.approx.ftz.f32 	%f4, %f3;
	add.f32 	%f5, %f4, 0f3F800000;
	rcp.approx.ftz.f32 	%f6, %f5;
	fma.rn.f32 	%f7, %f6, 0fC0000000, 0f3F800000;
	setp.ge.f32 	%p2, %f2, 0f41102CB4;
	selp.f32 	%f8, 0f3F800000, %f7, %p2;
	copysign.f32 	%f9, %f1, %f8;
	mul.f32 	%f10, %f1, %f1;
	fma.rn.f32 	%f11, %f10, 0f3C80F082, 0fBD563CAE;
	fma.rn.f32 	%f12, %f11, %f10, 0f3E085941;
	fma.rn.f32 	%f13, %f12, %f10, 0fBEAAA9ED;
	fma.rn.f32 	%f14, %f13, %f10, 0f00000000;
	fma.rn.f32 	%f15, %f14, %f1, %f1;
	setp.ge.f32 	%p3, %f2, 0f3F19999A;
	selp.f32 	%f16, %f9, %f15, %p3;
	add.s64 	%rd7, %rd4, %rd5;
	st.global.f32 	[%rd7], %f16;
$L__BB1_2:
	ret;

}
	// .globl	_Z23fuse_max_pool2d_kernel0PfS_
.visible .entry _Z23fuse_max_pool2d_kernel0PfS_(
	.param .u64 .ptr .align 1 _Z23fuse_max_pool2d_kernel0PfS__param_0,
	.param .u64 .ptr .align 1 _Z23fuse_max_pool2d_kernel0PfS__param_1
)
{
	.reg .pred 	%p<9>;
	.reg .b16 	%rs<12>;
	.reg .b32 	%r<25>;
	.reg .b32 	%f<18>;
	.reg .b64 	%rd<9>;

	ld.param.u64 	%rd3, [_Z23fuse_max_pool2d_kernel0PfS__param_0];
	ld.param.u64 	%rd2, [_Z23fuse_max_pool2d_kernel0PfS__param_1];
	cvta.to.global.u64 	%rd4, %rd3;
	mov.u32 	%r6, %ctaid.x;
	shl.b32 	%r1, %r6, 9;
	mov.u32 	%r7, %tid.x;
	sub.s32 	%r2, 3380, %r7;
	setp.ge.u32 	%p1, %r1, %r2;
	add.s32 	%r3, %r1, %r7;
	setp.gt.u32 	%p2, %r3, 3379;
	selp.b32 	%r8, 13520, 0, %p2;
	mad.lo.s32 	%r9, %r6, -507, %r3;
	mul.hi.u32 	%r10, %r9, 1321528399;
	shr.u32 	%r11, %r10, 2;
	mul.lo.s32 	%r12, %r11, 13;
	sub.s32 	%r4, %r9, %r12;
	shl.b32 	%r13, %r4, 1;
	add.s32 	%r14, %r8, %r13;
	cvt.u16.u32 	%rs2, %r3;
	mul.hi.u16 	%rs3, %rs2, 20165;
	shr.u16 	%rs4, %rs3, 2;
	mul.hi.u16 	%rs5, %rs4, 10083;
	shr.u16 	%rs6, %rs5, 1;
	mul.lo.s16 	%rs7, %rs6, 13;
	sub.s16 	%rs1, %rs4, %rs7;
	mul.lo.s16 	%rs8, %rs1, 52;
	cvt.u32.u16 	%r15, %rs8;
	add.s32 	%r16, %r14, %r15;
	mul.hi.u16 	%rs9, %rs2, -15899;
	shr.u16 	%rs10, %rs9, 7;
	cvt.u32.u16 	%r17, %rs10;
	add.s32 	%r18, %r17, -20;
	setp.lt.u16 	%p3, %rs2, 3380;
	selp.b32 	%r5, %r17, %r18, %p3;
	mad.lo.s32 	%r19, %r5, 676, %r16;
	mul.wide.u32 	%rd5, %r19, 4;
	add.s64 	%rd1, %rd4, %rd5;
	mov.f32 	%f15, 0fFF7FFFFD;
	@%p1 bra 	$L__BB2_2;
	ld.global.nc.f32 	%f10, [%rd1];
	max.f32 	%f15, %f10, 0fFF7FFFFD;
$L__BB2_2:
	setp.ge.u32 	%p4, %r1, %r2;
	@%p4 bra 	$L__BB2_4;
	ld.global.nc.f32 	%f11, [%rd1+4];
	max.f32 	%f15, %f15, %f11;
$L__BB2_4:
	setp.ge.u32 	%p5, %r1, %r2;
	@%p5 bra 	$L__BB2_6;
	ld.global.nc.f32 	%f12, [%rd1+104];
	max.f32 	%f15, %f15, %f12;
$L__BB2_6:
	setp.ge.u32 	%p6, %r1, %r2;
	@%p6 bra 	$L__BB2_8;
	ld.global.nc.f32 	%f13, [%rd1+108];
	max.f32 	%f15, %f15, %f13;
$L__BB2_8:
	setp.ge.u32 	%p7, %r1, %r2;
	@%p7 bra 	$L__BB2_10;
	setp.lt.u32 	%p8, %r3, 3380;
	selp.b32 	%r20, 0, 3380, %p8;
	add.s32 	%r21, %r20, %r4;
	mul.lo.s16 	%rs11, %rs1, 13;
	cvt.u32.u16 	%r22, %rs11;
	add.s32 	%r23, %r21, %r22;
	mad.lo.s32 	%r24, %r5, 169, %r23;
	cvta.to.global.u64 	%rd6, %rd2;
	mul.wide.u32 	%rd7, %r24, 4;
	add.s64 	%rd8, %rd6, %rd7;
	st.global.f32 	[%rd8], %f15;
$L__BB2_10:
	ret;

}
	// .globl	_Z21fuse_conv2d_1_kernel0PfS_S_
.visible .entry _Z21fuse_conv2d_1_kernel0PfS_S_(
	.param .u64 .ptr .align 1 _Z21fuse_conv2d_1_kernel0PfS_S__param_0,
	.param .u64 .ptr .align 1 _Z21fuse_conv2d_1_kernel0PfS_S__param_1,
	.param .u64 .ptr .align 1 _Z21fuse_conv2d_1_kernel0PfS_S__param_2
)
{
	.reg .pred 	%p<20>;
	.reg .b16 	%rs<32>;
	.reg .b32 	%r<84>;
	.reg .b32 	%f<167>;
	.reg .b64 	%rd<20>;
	// demoted variable
	.shared .align 4 .b8 _ZZ21fuse_conv2d_1_kernel0PfS_S_E15pad_temp_shared[600];
	// demoted variable
	.shared .align 4 .b8 _ZZ21fuse_conv2d_1_kernel0PfS_S_E13input1_shared[2000];
	ld.param.u64 	%rd7, [_Z21fuse_conv2d_1_kernel0PfS_S__param_0];
	ld.param.u64 	%rd8, [_Z21fuse_conv2d_1_kernel0PfS_S__param_1];
	cvta.to.global.u64 	%rd1, %rd7;
	cvta.to.global.u64 	%rd9, %rd8;
	mov.u32 	%r1, %tid.z;
	mul.lo.s32 	%r23, %r1, 3;
	mov.u32 	%r2, %tid.y;
	sub.s32 	%r3, 30, %r23;
	mov.u32 	%r4, %ctaid.x;
	cvt.u16.u32 	%rs3, %r2;
	mul.hi.u16 	%rs4, %rs3, 6554;
	cvt.u32.u16 	%r24, %rs4;
	sub.s32 	%r25, 10, %r24;
	setp.ge.s32 	%p2, %r1, %r25;
	mov.u32 	%r26, %ctaid.z;
	mul.lo.s32 	%r27, %r26, 10;
	add.s32 	%r28, %r1, %r24;
	sub.s32 	%r30, 50, %r28;
	setp.ge.s32 	%p3, %r27, %r30;
	mul.hi.u16 	%rs5, %rs3, 13108;
	mul.lo.s16 	%rs6, %rs5, 5;
	sub.s16 	%rs7, %rs3, %rs6;
	mul.lo.s16 	%rs8, %rs7, 5;
	cvt.u32.u16 	%r31, %rs8;
	and.b16  	%rs9, %rs5, 1;
	setp.eq.b16 	%p4, %rs9, 1;
	selp.b32 	%r32, 25, 0, %p4;
	add.s32 	%r33, %r32, %r31;
	mad.lo.s32 	%r34, %r28, 50, %r33;
	shl.b16 	%rs10, %rs3, 1;
	mul.hi.u16 	%rs11, %rs10, 13108;
	cvt.u32.u16 	%r6, %rs11;
	cvt.u16.u32 	%rs12, %r23;
	add.s16 	%rs13, %rs11, %rs12;
	mul.hi.u16 	%rs14, %rs13, 4370;
	mul.lo.s16 	%rs15, %rs14, 15;
	sub.s16 	%rs16, %rs13, %rs15;
	add.s16 	%rs1, %rs16, -14;
	mul.lo.s16 	%rs17, %rs11, 5;
	sub.s16 	%rs18, %rs10, %rs17;
	cvt.u32.u16 	%r7, %rs18;
	mul.hi.u16 	%rs19, %rs13, 2185;
	mul.wide.u16 	%r35, %rs19, 3380;
	mul.wide.u16 	%r36, %rs16, 13;
	and.b16  	%rs20, %rs14, 1;
	setp.eq.b16 	%p5, %rs20, 1;
	selp.b32 	%r37, 169, 0, %p5;
	mul.lo.s16 	%rs21, %rs19, 150;
	cvt.u32.u16 	%r38, %rs21;
	mul.wide.u16 	%r39, %rs16, 5;
	selp.b32 	%r40, 75, 0, %p5;
	add.s32 	%r41, %r39, %r7;
	add.s32 	%r42, %r41, %r38;
	add.s32 	%r43, %r42, %r40;
	shl.b32 	%r44, %r43, 2;
	mov.u32 	%r45, _ZZ21fuse_conv2d_1_kernel0PfS_S_E15pad_temp_shared;
	add.s32 	%r8, %r45, %r44;
	or.b16  	%rs22, %rs10, 1;
	mul.hi.u16 	%rs23, %rs22, 13108;
	cvt.u32.u16 	%r9, %rs23;
	add.s16 	%rs24, %rs23, %rs12;
	mul.hi.u16 	%rs25, %rs24, 4370;
	mul.lo.s16 	%rs26, %rs25, 15;
	sub.s16 	%rs27, %rs24, %rs26;
	add.s16 	%rs2, %rs27, -14;
	mul.lo.s16 	%rs28, %rs23, 5;
	sub.s16 	%rs29, %rs22, %rs28;
	cvt.u32.u16 	%r10, %rs29;
	mul.hi.u16 	%rs30, %rs24, 2185;
	mul.wide.u16 	%r46, %rs30, 3380;
	mul.wide.u16 	%r47, %rs27, 13;
	and.b16  	%rs31, %rs25, 1;
	setp.eq.b16 	%p6, %rs31, 1;
	selp.b32 	%r48, 169, 0, %p6;
	selp.b32 	%r49, 75, 0, %p6;
	mov.b32 	%r50, {%rs27, %rs30};
	mov.b32 	%r51, 38405;
	dp2a.lo.u32.u32 	%r52, %r50, %r51, %r10;
	add.s32 	%r53, %r49, %r52;
	shl.b32 	%r54, %r53, 2;
	add.s32 	%r11, %r45, %r54;
	or.pred  	%p1, %p2, %p3;
	shl.b32 	%r55, %r34, 2;
	mov.u32 	%r56, _ZZ21fuse_conv2d_1_kernel0PfS_S_E13input1_shared;
	add.s32 	%r12, %r56, %r55;
	add.s32 	%r57, %r37, %r4;
	add.s32 	%r58, %r57, %r35;
	add.s32 	%r59, %r58, %r36;
	add.s32 	%r60, %r59, %r7;
	add.s32 	%r82, %r60, -14;
	add.s32 	%r61, %r48, %r4;
	add.s32 	%r62, %r61, %r46;
	add.s32 	%r63, %r62, %r47;
	add.s32 	%r64, %r63, %r10;
	add.s32 	%r81, %r64, -14;
	mad.lo.s32 	%r65, %r26, 5000, %r32;
	mad.lo.s32 	%r66, %r28, 500, %r65;
	add.s32 	%r67, %r66, %r31;
	mul.wide.u32 	%rd10, %r67, 4;
	add.s64 	%rd11, %rd10, %rd9;
	add.s64 	%rd19, %rd11, 8;
	mov.f32 	%f164, 0f00000000;
	mov.b32 	%r83, 0;
$L__BB3_1:
	sub.s32 	%r18, 1, %r4;
	setp.le.s32 	%p7, %r3, %r6;
	mul.wide.s32 	%rd12, %r81, 4;
	add.s64 	%rd4, %rd1, %rd12;
	bar.sync 	0;
	@%p7 bra 	$L__BB3_5;
	sub.s32 	%r69, 14, %r7;
	setp.ge.u32 	%p8, %r4, %r69;
	setp.gt.s32 	%p9, %r18, %r7;
	setp.lt.u16 	%p10, %rs1, -13;
	or.pred  	%p11, %p10, %p9;
	or.pred  	%p12, %p11, %p8;
	mov.f32 	%f165, 0f00000000;
	@%p12 bra 	$L__BB3_4;
	mul.wide.s32 	%rd13, %r82, 4;
	add.s64 	%rd14, %rd1, %rd13;
	ld.global.nc.f32 	%f165, [%rd14];
$L__BB3_4:
	st.shared.f32 	[%r8], %f165;
$L__BB3_5:
	setp.le.s32 	%p13, %r3, %r9;
	@%p13 bra 	$L__BB3_9;
	sub.s32 	%r72, 14, %r10;
	setp.ge.u32 	%p14, %r4, %r72;
	setp.gt.s32 	%p15, %r18, %r10;
	setp.lt.u16 	%p16, %rs2, -13;
	or.pred  	%p17, %p16, %p15;
	or.pred  	%p18, %p17, %p14;
	mov.f32 	%f166, 0f00000000;
	@%p18 bra 	$L__BB3_8;
	ld.global.nc.f32 	%f166, [%rd4];
$L__BB3_8:
	st.shared.f32 	[%r11], %f166;
$L__BB3_9:
	@%p1 bra 	$L__BB3_11;
	ld.global.nc.f32 	%f10, [%rd19+-8];
	st.shared.f32 	[%r12], %f10;
	ld.global.nc.f32 	%f11, [%rd19+-4];
	st.shared.f32 	[%r12+4], %f11;
	ld.global.nc.f32 	%f12, [%rd19];
	st.shared.f32 	[%r12+8], %f12;
	ld.global.nc.f32 	%f13, [%rd19+4];
	st.shared.f32 	[%r12+12], %f13;
	ld.global.nc.f32 	%f14, [%rd19+8];
	st.shared.f32 	[%r12+16], %f14;
$L__BB3_11:
	bar.sync 	0;
	mad.lo.s32 	%r75, %r2, 20, %r45;
	ld.shared.f32 	%f15, [%r75];
	mad.lo.s32 	%r77, %r1, 200, %r56;
	ld.shared.f32 	%f16, [%r77];
	fma.rn.f32 	%f17, %f15, %f16, %f164;
	ld.shared.f32 	%f18, [%r75+4];
	ld.shared.f32 	%f19, [%r77+4];
	fma.rn.f32 	%f20, %f18, %f19, %f17;
	ld.shared.f32 	%f21, [%r75+8];
	ld.shared.f32 	%f22, [%r77+8];
	fma.rn.f32 	%f23, %f21, %f22, %f20;
	ld.shared.f32 	%f24, [%r75+12];
	ld.shared.f32 	%f25, [%r77+12];
	fma.rn.f32 	%f26, %f24, %f25, %f23;
	ld.shared.f32 	%f27, [%r75+16];
	ld.shared.f32 	%f28, [%r77+16];
	fma.rn.f32 	%f29, %f27, %f28, %f26;
	ld.shared.f32 	%f30, [%r75+20];
	ld.shared.f32 	%f31, [%r77+20];
	fma.rn.f32 	%f32, %f30, %f31, %f29;
	ld.shared.f32 	%f33, [%r75+24];
	ld.shared.f32 	%f34, [%r77+24];
	fma.rn.f32 	%f35, %f33, %f34, %f32;
	ld.shared.f32 	%f36, [%r75+28];
	ld.shared.f32 	%f37, [%r77+28];
	fma.rn.f32 	%f38, %f36, %f37, %f35;
	ld.shared.f32 	%f39, [%r75+32];
	ld.shared.f32 	%f40, [%r77+32];
	fma.rn.f32 	%f41, %f39, %f40, %f38;
	ld.shared.f32 	%f42, [%r75+36];
	ld.shared.f32 	%f43, [%r77+36];
	fma.rn.f32 	%f44, %f42, %f43, %f41;
	ld.shared.f32 	%f45, [%r75+40];
	ld.shared.f32 	%f46, [%r77+40];
	fma.rn.f32 	%f47, %f45, %f46, %f44;
	ld.shared.f32 	%f48, [%r75+44];
	ld.shared.f32 	%f49, [%r77+44];
	fma.rn.f32 	%f50, %f48, %f49, %f47;
	ld.shared.f32 	%f51, [%r75+48];
	ld.shared.f32 	%f52, [%r77+48];
	fma.rn.f32 	%f53, %f51, %f52, %f50;
	ld.shared.f32 	%f54, [%r75+52];
	ld.shared.f32 	%f55, [%r77+52];
	fma.rn.f32 	%f56, %f54, %f55, %f53;
	ld.shared.f32 	%f57, [%r75+56];
	ld.shared.f32 	%f58, [%r77+56];
	fma.rn.f32 	%f59, %f57, %f58, %f56;
	ld.shared.f32 	%f60, [%r75+60];
	ld.shared.f32 	%f61, [%r77+60];
	fma.rn.f32 	%f62, %f60, %f61, %f59;
	ld.shared.f32 	%f63, [%r75+64];
	ld.shared.f32 	%f64, [%r77+64];
	fma.rn.f32 	%f65, %f63, %f64, %f62;
	ld.shared.f32 	%f66, [%r75+68];
	ld.shared.f32 	%f67, [%r77+68];
	fma.rn.f32 	%f68, %f66, %f67, %f65;
	ld.shared.f32 	%f69, [%r75+72];
	ld.shared.f32 	%f70, [%r77+72];
	fma.rn.f32 	%f71, %f69, %f70, %f68;
	ld.shared.f32 	%f72, [%r75+76];
	ld.shared.f32 	%f73, [%r77+76];
	fma.rn.f32 	%f74, %f72, %f73, %f71;
	ld.shared.f32 	%f75, [%r75+80];
	ld.shared.f32 	%f76, [%r77+80];
	fma.rn.f32 	%f77, %f75, %f76, %f74;
	ld.shared.f32 	%f78, [%r75+84];
	ld.shared.f32 	%f79, [%r77+84];
	fma.rn.f32 	%f80, %f78, %f79, %f77;
	ld.shared.f32 	%f81, [%r75+88];
	ld.shared.f32 	%f82, [%r77+88];
	fma.rn.f32 	%f83, %f81, %f82, %f80;
	ld.shared.f32 	%f84, [%r75+92];
	ld.shared.f32 	%f85, [%r77+92];
	fma.rn.f32 	%f86, %f84, %f85, %f83;
	ld.shared.f32 	%f87, [%r75+96];
	ld.shared.f32 	%f88, [%r77+96];
	fma.rn.f32 	%f89, %f87, %f88, %f86;
	ld.shared.f32 	%f90, [%r75+300];
	ld.shared.f32 	%f91, [%r77+100];
	fma.rn.f32 	%f92, %f90, %f91, %f89;
	ld.shared.f32 	%f93, [%r75+304];
	ld.shared.f32 	%f94, [%r77+104];
	fma.rn.f32 	%f95, %f93, %f94, %f92;
	ld.shared.f32 	%f96, [%r75+308];
	ld.shared.f32 	%f97, [%r77+108];
	fma.rn.f32 	%f98, %f96, %f97, %f95;
	ld.shared.f32 	%f99, [%r75+312];
	ld.shared.f32 	%f100, [%r77+112];
	fma.rn.f32 	%f101, %f99, %f100, %f98;
	ld.shared.f32 	%f102, [%r75+316];
	ld.shared.f32 	%f103, [%r77+116];
	fma.rn.f32 	%f104, %f102, %f103, %f101;
	ld.shared.f32 	%f105, [%r75+320];
	ld.shared.f32 	%f106, [%r77+120];
	fma.rn.f32 	%f107, %f105, %f106, %f104;
	ld.shared.f32 	%f108, [%r75+324];
	ld.shared.f32 	%f109, [%r77+124];
	fma.rn.f32 	%f110, %f108, %f109, %f107;
	ld.shared.f32 	%f111, [%r75+328];
	ld.shared.f32 	%f112, [%r77+128];
	fma.rn.f32 	%f113, %f111, %f112, %f110;
	ld.shared.f32 	%f114, [%r75+332];
	ld.shared.f32 	%f115, [%r77+132];
	fma.rn.f32 	%f116, %f114, %f115, %f113;
	ld.shared.f32 	%f117, [%r75+336];
	ld.shared.f32 	%f118, [%r77+136];
	fma.rn.f32 	%f119, %f117, %f118, %f116;
	ld.shared.f32 	%f120, [%r75+340];
	ld.shared.f32 	%f121, [%r77+140];
	fma.rn.f32 	%f122, %f120, %f121, %f119;
	ld.shared.f32 	%f123, [%r75+344];
	ld.shared.f32 	%f124, [%r77+144];
	fma.rn.f32 	%f125, %f123, %f124, %f122;
	ld.shared.f32 	%f126, [%r75+348];
	ld.shared.f32 	%f127, [%r77+148];
	fma.rn.f32 	%f128, %f126, %f127, %f125;
	ld.shared.f32 	%f129, [%r75+352];
	ld.shared.f32 	%f130, [%r77+152];
	fma.rn.f32 	%f131, %f129, %f130, %f128;
	ld.shared.f32 	%f132, [%r75+356];
	ld.shared.f32 	%f133, [%r77+156];
	fma.rn.f32 	%f134, %f132, %f133, %f131;
	ld.shared.f32 	%f135, [%r75+360];
	ld.shared.f32 	%f136, [%r77+160];
	fma.rn.f32 	%f137, %f135, %f136, %f134;
	ld.shared.f32 	%f138, [%r75+364];
	ld.shared.f32 	%f139, [%r77+164];
	fma.rn.f32 	%f140, %f138, %f139, %f137;
	ld.shared.f32 	%f141, [%r75+368];
	ld.shared.f32 	%f142, [%r77+168];
	fma.rn.f32 	%f143, %f141, %f142, %f140;
	ld.shared.f32 	%f144, [%r75+372];
	ld.shared.f32 	%f145, [%r77+172];
	fma.rn.f32 	%f146, %f144, %f145, %f143;
	ld.shared.f32 	%f147, [%r75+376];
	ld.shared.f32 	%f148, [%r77+176];
	fma.rn.f32 	%f149, %f147, %f148, %f146;
	ld.shared.f32 	%f150, [%r75+380];
	ld.shared.f32 	%f151, [%r77+180];
	fma.rn.f32 	%f152, %f150, %f151, %f149;
	ld.shared.f32 	%f153, [%r75+384];
	ld.shared.f32 	%f154, [%r77+184];
	fma.rn.f32 	%f155, %f153, %f154, %f152;
	ld.shared.f32 	%f156, [%r75+388];
	ld.shared.f32 	%f157, [%r77+188];
	fma.rn.f32 	%f158, %f156, %f157, %f155;
	ld.shared.f32 	%f159, [%r75+392];
	ld.shared.f32 	%f160, [%r77+192];
	fma.rn.f32 	%f161, %f159, %f160, %f158;
	ld.shared.f32 	%f162, [%r75+396];
	ld.shared.f32 	%f163, [%r77+196];
	fma.rn.f32 	%f164, %f162, %f163, %f161;
	add.s32 	%r83, %r83, 1;
	add.s32 	%r82, %r82, 338;
	add.s32 	%r81, %r81, 338;
	add.s64 	%rd19, %rd19, 200;
	setp.ne.s32 	%p19, %r83, 10;
	@%p19 bra 	$L__BB3_1;
	ld.param.u64 	%rd18, [_Z21fuse_conv2d_1_kernel0PfS_S__param_2];
	cvta.to.global.u64 	%rd15, %rd18;
	mad.lo.s32 	%r78, %r26, 1210, %r4;
	mad.lo.s32 	%r79, %r1, 121, %r78;
	mad.lo.s32 	%r80, %r2, 11, %r79;
	mul.wide.u32 	%rd16, %r80, 4;
	add.s64 	%rd17, %rd15, %rd16;
	st.global.f32 	[%rd17], %f164;
	ret;

}
	// .globl	_Z19fuse_tanh_1_kernel0PfS_
.visible .entry _Z19fuse_tanh_1_kernel0PfS_(
	.param .u64 .ptr .align 1 _Z19fuse_tanh_1_kernel0PfS__param_0,
	.param .u64 .ptr .align 1 _Z19fuse_tanh_1_kernel0PfS__param_1
)
{
	.reg .pred 	%p<4>;
	.reg .b32 	%r<6>;
	.reg .b32 	%f<17>;
	.reg .b64 	%rd<8>;

	ld.param.u64 	%rd1, [_Z19fuse_tanh_1_kernel0PfS__param_0];
	ld.param.u64 	%rd2, [_Z19fuse_tanh_1_kernel0PfS__param_1];
	mov.u32 	%r3, %ctaid.x;
	shl.b32 	%r1, %r3, 9;
	mov.u32 	%r2, %tid.x;
	sub.s32 	%r4, 6050, %r2;
	setp.ge.u32 	%p1, %r1, %r4;
	@%p1 bra 	$L__BB4_2;
	cvta.to.global.u64 	%rd3, %rd2;
	cvta.to.global.u64 	%rd4, %rd1;
	add.s32 	%r5, %r1, %r2;
	mul.wide.u32 	%rd5, %r5, 4;
	add.s64 	%rd6, %rd3, %rd5;
	ld.global.nc.f32 	%f1, [%rd6];
	abs.f32 	%f2, %f1;
	mul.f32 	%f3, %f2, 0f4038AA3B;
	ex2.approx.ftz.f32 	%f4, %f3;
	add.f32 	%f5, %f4, 0f3F800000;
	rcp.approx.ftz.f32 	%f6, %f5;
	fma.rn.f32 	%f7, %f6, 0fC0000000, 0f3F800000;
	setp.ge.f32 	%p2, %f2, 0f41102CB4;
	selp.f32 	%f8, 0f3F800000, %f7, %p2;
	copysign.f32 	%f9, %f1, %f8;
	mul.f32 	%f10, %f1, %f1;
	fma.rn.f32 	%f11, %f10, 0f3C80F082, 0fBD563CAE;
	fma.rn.f32 	%f12, %f11, %f10, 0f3E085941;
	fma.rn.f32 	%f13, %f12, %f10, 0fBEAAA9ED;
	fma.rn.f32 	%f14, %f13, %f10, 0f00000000;
	fma.rn.f32 	%f15, %f14, %f1, %f1;
	setp.ge.f32 	%p3, %f2, 0f3F19999A;
	selp.f32 	%f16, %f9, %f15, %p3;
	add.s64 	%rd7, %rd4, %rd5;
	st.global.f32 	[%rd7], %f16;
$L__BB4_2:
	ret;

}
	// .globl	_Z25fuse_max_pool2d_1_kernel0PfS_
.visible .entry _Z25fuse_max_pool2d_1_kernel0PfS_(
	.param .u64 .ptr .align 1 _Z25fuse_max_pool2d_1_kernel0PfS__param_0,
	.param .u64 .ptr .align 1 _Z25fuse_max_pool2d_1_kernel0PfS__param_1
)
{
	.reg .pred 	%p<9>;
	.reg .b16 	%rs<14>;
	.reg .b32 	%r<25>;
	.reg .b32 	%f<18>;
	.reg .b64 	%rd<9>;

	ld.param.u64 	%rd3, [_Z25fuse_max_pool2d_1_kernel0PfS__param_0];
	ld.param.u64 	%rd2, [_Z25fuse_max_pool2d_1_kernel0PfS__param_1];
	cvta.to.global.u64 	%rd4, %rd3;
	mov.u32 	%r6, %ctaid.x;
	shl.b32 	%r1, %r6, 9;
	mov.u32 	%r7, %tid.x;
	sub.s32 	%r2, 1250, %r7;
	setp.ge.u32 	%p1, %r1, %r2;
	add.s32 	%r3, %r1, %r7;
	setp.gt.u32 	%p2, %r3, 1249;
	selp.b32 	%r8, 6050, 0, %p2;
	mad.lo.s32 	%r9, %r6, -510, %r3;
	mul.hi.u32 	%r10, %r9, -858993459;
	shr.u32 	%r11, %r10, 2;
	mul.lo.s32 	%r12, %r11, 5;
	sub.s32 	%r4, %r9, %r12;
	shl.b32 	%r13, %r4, 1;
	add.s32 	%r14, %r8, %r13;
	cvt.u16.u32 	%rs2, %r3;
	mul.hi.u16 	%rs3, %rs2, -13107;
	shr.u16 	%rs4, %rs3, 2;
	mul.hi.u16 	%rs5, %rs4, 13108;
	mul.lo.s16 	%rs6, %rs5, 5;
	sub.s16 	%rs1, %rs4, %rs6;
	mul.lo.s16 	%rs7, %rs1, 22;
	cvt.u32.u16 	%r15, %rs7;
	add.s32 	%r16, %r14, %r15;
	mul.hi.u16 	%rs8, %rs2, 18351;
	sub.s16 	%rs9, %rs2, %rs8;
	shr.u16 	%rs10, %rs9, 1;
	add.s16 	%rs11, %rs10, %rs8;
	shr.u16 	%rs12, %rs11, 4;
	cvt.u32.u16 	%r17, %rs12;
	add.s32 	%r18, %r17, -50;
	setp.lt.u16 	%p3, %rs2, 1250;
	selp.b32 	%r5, %r17, %r18, %p3;
	mad.lo.s32 	%r19, %r5, 121, %r16;
	mul.wide.u32 	%rd5, %r19, 4;
	add.s64 	%rd1, %rd4, %rd5;
	mov.f32 	%f15, 0fFF7FFFFD;
	@%p1 bra 	$L__BB5_2;
	ld.global.nc.f32 	%f10, [%rd1];
	max.f32 	%f15, %f10, 0fFF7FFFFD;
$L__BB5_2:
	setp.ge.u32 	%p4, %r1, %r2;
	@%p4 bra 	$L__BB5_4;
	ld.global.nc.f32 	%f11, [%rd1+4];
	max.f32 	%f15, %f15, %f11;
$L__BB5_4:
	setp.ge.u32 	%p5, %r1, %r2;
	@%p5 bra 	$L__BB5_6;
	ld.global.nc.f32 	%f12, [%rd1+44];
	max.f32 	%f15, %f15, %f12;
$L__BB5_6:
	setp.ge.u32 	%p6, %r1, %r2;
	@%p6 bra 	$L__BB5_8;
	ld.global.nc.f32 	%f13, [%rd1+48];
	max.f32 	%f15, %f15, %f13;
$L__BB5_8:
	setp.ge.u32 	%p7, %r1, %r2;
	@%p7 bra 	$L__BB5_10;
	setp.lt.u32 	%p8, %r3, 1250;
	selp.b32 	%r20, 0, 1250, %p8;
	add.s32 	%r21, %r20, %r4;
	mul.lo.s16 	%rs13, %rs1, 5;
	cvt.u32.u16 	%r22, %rs13;
	add.s32 	%r23, %r21, %r22;
	mad.lo.s32 	%r24, %r5, 25, %r23;
	cvta.to.global.u64 	%rd6, %rd2;
	mul.wide.u32 	%rd7, %r24, 4;
	add.s64 	%rd8, %rd6, %rd7;
	st.global.f32 	[%rd8], %f15;
$L__BB5_10:
	ret;

}
	// .globl	_Z20fuse_flatten_kernel0PfS_
.visible .entry _Z20fuse_flatten_kernel0PfS_(
	.param .u64 .ptr .align 1 _Z20fuse_flatten_kernel0PfS__param_0,
	.param .u64 .ptr .align 1 _Z20fuse_flatten_kernel0PfS__param_1
)
{
	.reg .pred 	%p<3>;
	.reg .b16 	%rs<19>;
	.reg .b32 	%r<15>;
	.reg .b32 	%f<2>;
	.reg .b64 	%rd<9>;

	ld.param.u64 	%rd1, [_Z20fuse_flatten_kernel0PfS__param_0];
	ld.param.u64 	%rd2, [_Z20fuse_flatten_kernel0PfS__param_1];
	mov.u32 	%r3, %ctaid.x;
	shl.b32 	%r1, %r3, 9;
	mov.u32 	%r2, %tid.x;
	sub.s32 	%r4, 1250, %r2;
	setp.ge.u32 	%p1, %r1, %r4;
	@%p1 bra 	$L__BB6_2;
	cvta.to.global.u64 	%rd3, %rd2;
	cvta.to.global.u64 	%rd4, %rd1;
	add.s32 	%r5, %r1, %r2;
	add.s32 	%r6, %r5, 64286;
	setp.lt.u32 	%p2, %r5, 1250;
	selp.b32 	%r7, %r5, %r6, %p2;
	cvt.u16.u32 	%rs1, %r7;
	mul.hi.u16 	%rs2, %rs1, 18351;
	sub.s16 	%rs3, %rs1, %rs2;
	shr.u16 	%rs4, %rs3, 1;
	add.s16 	%rs5, %rs4, %rs2;
	shr.u16 	%rs6, %rs5, 4;
	mul.lo.s16 	%rs7, %rs6, 25;
	sub.s16 	%rs8, %rs1, %rs7;
	cvt.u32.u16 	%r8, %rs8;
	sub.s32 	%r9, %r5, %r8;
	mul.hi.u16 	%rs9, %rs1, -13107;
	shr.u16 	%rs10, %rs9, 2;
	and.b16  	%rs11, %rs10, 255;
	mul.lo.s16 	%rs12, %rs11, 205;
	shr.u16 	%rs13, %rs12, 10;
	mul.lo.s16 	%rs14, %rs13, 5;
	sub.s16 	%rs15, %rs10, %rs14;
	mul.lo.s16 	%rs16, %rs15, 5;
	cvt.u32.u16 	%r10, %rs16;
	and.b32  	%r11, %r10, 255;
	mul.lo.s16 	%rs17, %rs10, 5;
	sub.s16 	%rs18, %rs1, %rs17;
	cvt.u32.u16 	%r12, %rs18;
	add.s32 	%r13, %r9, %r12;
	add.s32 	%r14, %r13, %r11;
	mul.wide.u32 	%rd5, %r14, 4;
	add.s64 	%rd6, %rd3, %rd5;
	ld.global.nc.f32 	%f1, [%rd6];
	mul.wide.u32 	%rd7, %r5, 4;
	add.s64 	%rd8, %rd4, %rd7;
	st.global.f32 	[%rd8], %f1;
$L__BB6_2:
	ret;

}
	// .globl	_Z18fuse_dense_kernel0PfS_S_S_
.visible .entry _Z18fuse_dense_kernel0PfS_S_S_(
	.param .u64 .ptr .align 1 _Z18fuse_dense_kernel0PfS_S_S__param_0,
	.param .u64 .ptr .align 1 _Z18fuse_dense_kernel0PfS_S_S__param_1,
	.param .u64 .ptr .align 1 _Z18fuse_dense_kernel0PfS_S_S__param_2,
	.param .u64 .ptr .align 1 _Z18fuse_dense_kernel0PfS_S_S__param_3
)
{
	.reg .pred 	%p<20>;
	.reg .b32 	%r<7>;
	.reg .b32 	%f<114>;
	.reg .b64 	%rd<16>;
	// demoted variable
	.shared .align 4 .b8 _ZZ18fuse_dense_kernel0PfS_S_S_E8red_buf0[256];
	// demoted variable
	.shared .align 4 .f32 _ZZ18fuse_dense_kernel0PfS_S_S_E8compute1_$_0;
	ld.param.u64 	%rd5, [_Z18fuse_dense_kernel0PfS_S_S__param_0];
	ld.param.u64 	%rd6, [_Z18fuse_dense_kernel0PfS_S_S__param_1];
	ld.param.u64 	%rd3, [_Z18fuse_dense_kernel0PfS_S_S__param_2];
	ld.param.u64 	%rd4, [_Z18fuse_dense_kernel0PfS_S_S__param_3];
	cvta.to.global.u64 	%rd7, %rd6;
	cvta.to.global.u64 	%rd8, %rd5;
	mov.u32 	%r1, %tid.x;
	mov.u32 	%r2, %ctaid.x;
	mad.lo.s32 	%r4, %r2, 1250, %r1;
	mul.wide.u32 	%rd9, %r1, 4;
	add.s64 	%rd1, %rd8, %rd9;
	ld.global.nc.f32 	%f34, [%rd1];
	mul.wide.u32 	%rd10, %r4, 4;
	add.s64 	%rd2, %rd7, %rd10;
	ld.global.nc.f32 	%f35, [%rd2];
	fma.rn.f32 	%f36, %f34, %f35, 0f00000000;
	ld.global.nc.f32 	%f37, [%rd1+256];
	ld.global.nc.f32 	%f38, [%rd2+256];
	fma.rn.f32 	%f39, %f37, %f38, %f36;
	ld.global.nc.f32 	%f40, [%rd1+512];
	ld.global.nc.f32 	%f41, [%rd2+512];
	fma.rn.f32 	%f42, %f40, %f41, %f39;
	ld.global.nc.f32 	%f43, [%rd1+768];
	ld.global.nc.f32 	%f44, [%rd2+768];
	fma.rn.f32 	%f99, %f43, %f44, %f42;
	setp.gt.u32 	%p1, %r1, 993;
	@%p1 bra 	$L__BB7_2;
	ld.global.nc.f32 	%f45, [%rd1+1024];
	ld.global.nc.f32 	%f46, [%rd2+1024];
	fma.rn.f32 	%f99, %f45, %f46, %f99;
$L__BB7_2:
	setp.gt.u32 	%p2, %r1, 929;
	@%p2 bra 	$L__BB7_4;
	ld.global.nc.f32 	%f47, [%rd1+1280];
	ld.global.nc.f32 	%f48, [%rd2+1280];
	fma.rn.f32 	%f99, %f47, %f48, %f99;
$L__BB7_4:
	setp.gt.u32 	%p3, %r1, 865;
	@%p3 bra 	$L__BB7_6;
	ld.global.nc.f32 	%f49, [%rd1+1536];
	ld.global.nc.f32 	%f50, [%rd2+1536];
	fma.rn.f32 	%f99, %f49, %f50, %f99;
$L__BB7_6:
	setp.gt.u32 	%p4, %r1, 801;
	@%p4 bra 	$L__BB7_8;
	ld.global.nc.f32 	%f51, [%rd1+1792];
	ld.global.nc.f32 	%f52, [%rd2+1792];
	fma.rn.f32 	%f99, %f51, %f52, %f99;
$L__BB7_8:
	setp.gt.u32 	%p5, %r1, 737;
	@%p5 bra 	$L__BB7_10;
	ld.global.nc.f32 	%f53, [%rd1+2048];
	ld.global.nc.f32 	%f54, [%rd2+2048];
	fma.rn.f32 	%f99, %f53, %f54, %f99;
$L__BB7_10:
	setp.gt.u32 	%p6, %r1, 673;
	@%p6 bra 	$L__BB7_12;
	ld.global.nc.f32 	%f55, [%rd1+2304];
	ld.global.nc.f32 	%f56, [%rd2+2304];
	fma.rn.f32 	%f99, %f55, %f56, %f99;
$L__BB7_12:
	setp.gt.u32 	%p7, %r1, 609;
	@%p7 bra 	$L__BB7_14;
	ld.global.nc.f32 	%f57, [%rd1+2560];
	ld.global.nc.f32 	%f58, [%rd2+2560];
	fma.rn.f32 	%f99, %f57, %f58, %f99;
$L__BB7_14:
	setp.gt.u32 	%p8, %r1, 545;
	@%p8 bra 	$L__BB7_16;
	ld.global.nc.f32 	%f59, [%rd1+2816];
	ld.global.nc.f32 	%f60, [%rd2+2816];
	fma.rn.f32 	%f99, %f59, %f60, %f99;
$L__BB7_16:
	setp.gt.u32 	%p9, %r1, 481;
	@%p9 bra 	$L__BB7_18;
	ld.global.nc.f32 	%f61, [%rd1+3072];
	ld.global.nc.f32 	%f62, [%rd2+3072];
	fma.rn.f32 	%f99, %f61, %f62, %f99;
$L__BB7_18:
	setp.gt.u32 	%p10, %r1, 417;
	@%p10 bra 	$L__BB7_20;
	ld.global.nc.f32 	%f63, [%rd1+3328];
	ld.global.nc.f32 	%f64, [%rd2+3328];
	fma.rn.f32 	%f99, %f63, %f64, %f99;
$L__BB7_20:
	setp.gt.u32 	%p11, %r1, 353;
	@%p11 bra 	$L__BB7_22;
	ld.global.nc.f32 	%f65, [%rd1+3584];
	ld.global.nc.f32 	%f66, [%rd2+3584];
	fma.rn.f32 	%f99, %f65, %f66, %f99;
$L__BB7_22:
	setp.gt.u32 	%p12, %r1, 289;
	@%p12 bra 	$L__BB7_24;
	ld.global.nc.f32 	%f67, [%rd1+3840];
	ld.global.nc.f32 	%f68, [%rd2+3840];
	fma.rn.f32 	%f99, %f67, %f68, %f99;
$L__BB7_24:
	setp.gt.u32 	%p13, %r1, 225;
	@%p13 bra 	$L__BB7_26;
	ld.global.nc.f32 	%f69, [%rd1+4096];
	ld.global.nc.f32 	%f70, [%rd2+4096];
	fma.rn.f32 	%f99, %f69, %f70, %f99;
$L__BB7_26:
	setp.gt.u32 	%p14, %r1, 161;
	@%p14 bra 	$L__BB7_28;
	ld.global.nc.f32 	%f71, [%rd1+4352];
	ld.global.nc.f32 	%f72, [%rd2+4352];
	fma.rn.f32 	%f99, %f71, %f72, %f99;
$L__BB7_28:
	setp.gt.u32 	%p15, %r1, 97;
	@%p15 bra 	$L__BB7_30;
	ld.global.nc.f32 	%f73, [%rd1+4608];
	ld.global.nc.f32 	%f74, [%rd2+4608];
	fma.rn.f32 	%f99, %f73, %f74, %f99;
$L__BB7_30:
	setp.gt.u32 	%p16, %r1, 33;
	@%p16 bra 	$L__BB7_32;
	ld.global.nc.f32 	%f75, [%rd1+4864];
	ld.global.nc.f32 	%f76, [%rd2+4864];
	fma.rn.f32 	%f99, %f75, %f76, %f99;
$L__BB7_32:
	shl.b32 	%r5, %r1, 2;
	mov.u32 	%r6, _ZZ18fuse_dense_kernel0PfS_S_S_E8red_buf0;
	add.s32 	%r3, %r6, %r5;
	st.volatile.shared.f32 	[%r3], %f99;
	bar.sync 	0;
	setp.gt.u32 	%p17, %r1, 31;
	@%p17 bra 	$L__BB7_34;
	ld.volatile.shared.f32 	%f77, [%r3];
	ld.volatile.shared.f32 	%f78, [%r3+128];
	add.f32 	%f79, %f77, %f78;
	st.volatile.shared.f32 	[%r3], %f79;
$L__BB7_34:
	bar.sync 	0;
	setp.gt.u32 	%p18, %r1, 15;
	@%p18 bra 	$L__BB7_36;
	ld.volatile.shared.f32 	%f80, [%r3];
	ld.volatile.shared.f32 	%f81, [%r3+64];
	add.f32 	%f82, %f80, %f81;
	st.volatile.shared.f32 	[%r3], %f82;
	ld.volatile.shared.f32 	%f83, [%r3];
	ld.volatile.shared.f32 	%f84, [%r3+32];
	add.f32 	%f85, %f83, %f84;
	st.volatile.shared.f32 	[%r3], %f85;
	ld.volatile.shared.f32 	%f86, [%r3];
	ld.volatile.shared.f32 	%f87, [%r3+16];
	add.f32 	%f88, %f86, %f87;
	st.volatile.shared.f32 	[%r3], %f88;
	ld.volatile.shared.f32 	%f89, [%r3];
	ld.volatile.shared.f32 	%f90, [%r3+8];
	add.f32 	%f91, %f89, %f90;
	st.volatile.shared.f32 	[%r3], %f91;
	ld.volatile.shared.f32 	%f92, [%r3];
	ld.volatile.shared.f32 	%f93, [%r3+4];
	add.f32 	%f94, %f92, %f93;
	st.volatile.shared.f32 	[%r3], %f94;
$L__BB7_36:
	bar.sync 	0;
	setp.ne.s32 	%p19, %r1, 0;
	@%p19 bra 	$L__BB7_38;
	ld.volatile.shared.f32 	%f95, [_ZZ18fuse_dense_kernel0PfS_S_S_E8red_buf0];
	st.shared.f32 	[_ZZ18fuse_dense_kernel0PfS_S_S_E8compute1_$_0], %f95;
	cvta.to.global.u64 	%rd11, %rd4;
	mul.wide.u32 	%rd12, %r2, 4;
	add.s64 	%rd13, %rd11, %rd12;
	ld.global.nc.f32 	%f96, [%rd13];
	add.f32 	%f97, %f95, %f96;
	cvta.to.global.u64 	%rd14, %rd3;
	add.s64 	%rd15, %rd14, %rd12;
	st.global.f32 	[%rd15], %f97;
$L__BB7_38:
	ret;

}
	// .globl	_Z20fuse_softmax_kernel0PfS_
.visible .entry _Z20fuse_softmax_kernel0PfS_(
	.param .u64 .ptr .align 1 _Z20fuse_softmax_kernel0PfS__param_0,
	.param .u64 .ptr .align 1 _Z20fuse_softmax_kernel0PfS__param_1
)
{
	.reg .b32 	%f<21>;
	.reg .b64 	%rd<5>;

	ld.param.u64 	%rd1, [_Z20fuse_softmax_kernel0PfS__param_0];
	ld.param.u64 	%rd2, [_Z20fuse_softmax_kernel0PfS__param_1];
	cvta.to.global.u64 	%rd3, %rd1;
	cvta.to.global.u64 	%rd4, %rd2;
	ld.global.nc.f32 	%f1, [%rd4];
	max.f32 	%f2, %f1, 0fFF7FFFFD;
	ld.global.nc.f32 	%f3, [%rd4+4];
	max.f32 	%f4, %f2, %f3;
	ld.global.nc.f32 	%f5, [%rd4+8];
	max.f32 	%f6, %f4, %f5;
	ld.global.nc.f32 	%f7, [%rd4+12];
	max.f32 	%f8, %f6, %f7;
	ld.global.nc.f32 	%f9, [%rd4+16];
	max.f32 	%f10, %f8, %f9;
	ld.global.nc.f32 	%f11, [%rd4+20];
	max.f32 	%f12, %f10, %f11;
	ld.global.nc.f32 	%f13, [%rd4+24];
	max.f32 	%f14, %f12, %f13;
	ld.global.nc.f32 	%f15, [%rd4+28];
	max.f32 	%f16, %f14, %f15;
	ld.global.nc.f32 	%f17, [%rd4+32];
	max.f32 	%f18, %f16, %f17;
	ld.global.nc.f32 	%f19, [%rd4+36];
	max.f32 	%f20, %f18, %f19;
	st.global.f32 	[%rd3], %f20;
	ret;

}
	// .globl	_Z20fuse_softmax_kernel1PfS_S_
.visible .entry _Z20fuse_softmax_kernel1PfS_S_(
	.param .u64 .ptr .align 1 _Z20fuse_softmax_kernel1PfS_S__param_0,
	.param .u64 .ptr .align 1 _Z20fuse_softmax_kernel1PfS_S__param_1,
	.param .u64 .ptr .align 1 _Z20fuse_softmax_kernel1PfS_S__param_2
)
{
	.reg .pred 	%p<5>;
	.reg .b32 	%r<5>;
	.reg .b32 	%f<29>;
	.reg .b64 	%rd<9>;
	// demoted variable
	.shared .align 4 .b8 _ZZ20fuse_softmax_kernel1PfS_S_E8red_buf0[256];
	ld.param.u64 	%rd1, [_Z20fuse_softmax_kernel1PfS_S__param_0];
	ld.param.u64 	%rd2, [_Z20fuse_softmax_kernel1PfS_S__param_1];
	ld.param.u64 	%rd3, [_Z20fuse_softmax_kernel1PfS_S__param_2];
	mov.u32 	%r1, %tid.x;
	setp.gt.u32 	%p1, %r1, 9;
	mov.f32 	%f28, 0f00000000;
	@%p1 bra 	$L__BB9_2;
	cvta.to.global.u64 	%rd4, %rd1;
	cvta.to.global.u64 	%rd5, %rd2;
	mul.wide.u32 	%rd6, %r1, 4;
	add.s64 	%rd7, %rd4, %rd6;
	ld.global.nc.f32 	%f4, [%rd7];
	ld.global.nc.f32 	%f5, [%rd5];
	sub.f32 	%f6, %f4, %f5;
	mul.f32 	%f7, %f6, 0f3FB8AA3B;
	ex2.approx.f32 	%f8, %f7;
	add.f32 	%f28, %f8, 0f00000000;
$L__BB9_2:
	shl.b32 	%r3, %r1, 2;
	mov.u32 	%r4, _ZZ20fuse_softmax_kernel1PfS_S_E8red_buf0;
	add.s32 	%r2, %r4, %r3;
	st.volatile.shared.f32 	[%r2], %f28;
	bar.sync 	0;
	setp.gt.u32 	%p2, %r1, 31;
	@%p2 bra 	$L__BB9_4;
	ld.volatile.shared.f32 	%f9, [%r2];
	ld.volatile.shared.f32 	%f10, [%r2+128];
	add.f32 	%f11, %f9, %f10;
	st.volatile.shared.f32 	[%r2], %f11;
$L__BB9_4:
	bar.sync 	0;
	setp.gt.u32 	%p3, %r1, 15;
	@%p3 bra 	$L__BB9_6;
	ld.volatile.shared.f32 	%f12, [%r2];
	ld.volatile.shared.f32 	%f13, [%r2+64];
	add.f32 	%f14, %f12, %f13;
	st.volatile.shared.f32 	[%r2], %f14;
	ld.volatile.shared.f32 	%f15, [%r2];
	ld.volatile.shared.f32 	%f16, [%r2+32];
	add.f32 	%f17, %f15, %f16;
	st.volatile.shared.f32 	[%r2], %f17;
	ld.volatile.shared.f32 	%f18, [%r2];
	ld.volatile.shared.f32 	%f19, [%r2+16];
	add.f32 	%f20, %f18, %f19;
	st.volatile.shared.f32 	[%r2], %f20;
	ld.volatile.shared.f32 	%f21, [%r2];
	ld.volatile.shared.f32 	%f22, [%r2+8];
	add.f32 	%f23, %f21, %f22;
	st.volatile.shared.f32 	[%r2], %f23;
	ld.volatile.shared.f32 	%f24, [%r2];
	ld.volatile.shared.f32 	%f25, [%r2+4];
	add.f32 	%f26, %f24, %f25;
	st.volatile.shared.f32 	[%r2], %f26;
$L__BB9_6:
	bar.sync 	0;
	setp.ne.s32 	%p4, %r1, 0;
	@%p4 bra 	$L__BB9_8;
	ld.volatile.shared.f32 	%f27, [_ZZ20fuse_softmax_kernel1PfS_S_E8red_buf0];
	cvta.to.global.u64 	%rd8, %rd3;
	st.global.f32 	[%rd8], %f27;
$L__BB9_8:
	ret;

}
	// .globl	_Z20fuse_softmax_kernel2PfS_S_S_
.visible .entry _Z20fuse_softmax_kernel2PfS_S_S_(
	.param .u64 .ptr .align 1 _Z20fuse_softmax_kernel2PfS_S_S__param_0,
	.param .u64 .ptr .align 1 _Z20fuse_softmax_kernel2PfS_S_S__param_1,
	.param .u64 .ptr .align 1 _Z20fuse_softmax_kernel2PfS_S_S__param_2,
	.param .u64 .ptr .align 1 _Z20fuse_softmax_kernel2PfS_S_S__param_3
)
{
	.reg .pred 	%p<2>;
	.reg .b32 	%r<2>;
	.reg .b32 	%f<8>;
	.reg .b64 	%rd<12>;

	ld.param.u64 	%rd1, [_Z20fuse_softmax_kernel2PfS_S_S__param_0];
	ld.param.u64 	%rd2, [_Z20fuse_softmax_kernel2PfS_S_S__param_1];
	ld.param.u64 	%rd3, [_Z20fuse_softmax_kernel2PfS_S_S__param_2];
	ld.param.u64 	%rd4, [_Z20fuse_softmax_kernel2PfS_S_S__param_3];
	mov.u32 	%r1, %tid.x;
	setp.gt.u32 	%p1, %r1, 9;
	@%p1 bra 	$L__BB10_2;
	cvta.to.global.u64 	%rd5, %rd2;
	cvta.to.global.u64 	%rd6, %rd3;
	cvta.to.global.u64 	%rd7, %rd4;
	cvta.to.global.u64 	%rd8, %rd1;
	mul.wide.u32 	%rd9, %r1, 4;
	add.s64 	%rd10, %rd5, %rd9;
	ld.global.nc.f32 	%f1, [%rd10];
	ld.global.nc.f32 	%f2, [%rd6];
	sub.f32 	%f3, %f1, %f2;
	mul.f32 	%f4, %f3, 0f3FB8AA3B;
	ex2.approx.f32 	%f5, %f4;
	ld.global.nc.f32 	%f6, [%rd7];
	div.rn.f32 	%f7, %f5, %f6;
	add.s64 	%rd11, %rd8, %rd9;
	st.global.f32 	[%rd11], %f7;
$L__BB10_2:
	ret;

}


// ===== COMPILED SASS (sm_100) =====

	.target	sm_100

	.elftype	@"ET_EXEC"


//--------------------- .note.nv.tkinfo           --------------------------
	.section	.note.nv.tkinfo,"",@"SHT_NOTE"
	.sectionflags	@"SHF_NOTE_NV_TKINFO"
	.tkinfo
        /*0018*/ 	.word	0x00000002
        /*0030*/ 	.string	""
        /*0030*/ 	.string	"ptxas"
        /*0030*/ 	.string	"Cuda compilation tools, release 13.0, V13.0.88"
        /*0030*/ 	.string	"Build cuda_13.0.r13.0/compiler.36424714_0"
        /*0030*/ 	.string	"-arch sm_100 -m 64 "



//--------------------- .note.nv.cuinfo           --------------------------
	.section	.note.nv.cuinfo,"",@"SHT_NOTE"
	.sectionflags	@"SHF_NOTE_NV_CUINFO"
        /*0018*/ 	.short	0x0002
        /*001a*/ 	.short	0x0064
        /*001c*/ 	.short	0x0082
	.zero		2


//--------------------- .nv.info                  --------------------------
	.section	.nv.info,"",@"SHT_CUDA_INFO"
	.align	4


	//----- nvinfo : EIATTR_REGCOUNT
	.align		4
        /*0000*/ 	.byte	0x04, 0x2f
        /*0002*/ 	.short	(.L_1 - .L_0)
	.align		4
.L_0:
        /*0004*/ 	.word	index@(_Z19fuse_conv2d_kernel0PfS_S_)
        /*0008*/ 	.word	0x00000020


	//----- nvinfo : EIATTR_FRAME_SIZE
	.align		4
.L_1:
        /*000c*/ 	.byte	0x04, 0x11
        /*000e*/ 	.short	(.L_3 - .L_2)
	.align		4
.L_2:
        /*0010*/ 	.word	index@(_Z19fuse_conv2d_kernel0PfS_S_)
        /*0014*/ 	.word	0x00000000


	//----- nvinfo : EIATTR_REGCOUNT
	.align		4
.L_3:
        /*0018*/ 	.byte	0x04, 0x2f
        /*001a*/ 	.short	(.L_5 - .L_4)
	.align		4
.L_4:
        /*001c*/ 	.word	index@(_Z17fuse_tanh_kernel0PfS_)
        /*0020*/ 	.word	0x0000000e


	//----- nvinfo : EIATTR_FRAME_SIZE
	.align		4
.L_5:
        /*0024*/ 	.byte	0x04, 0x11
        /*0026*/ 	.short	(.L_7 - .L_6)
	.align		4
.L_6:
        /*0028*/ 	.word	index@(_Z17fuse_tanh_kernel0PfS_)
        /*002c*/ 	.word	0x00000000


	//----- nvinfo : EIATTR_REGCOUNT
	.align		4
.L_7:
        /*0030*/ 	.byte	0x04, 0x2f
        /*0032*/ 	.short	(.L_9 - .L_8)
	.align		4
.L_8:
        /*0034*/ 	.word	index@(_Z23fuse_max_pool2d_kernel0PfS_)
        /*0038*/ 	.word	0x00000010


	//----- nvinfo : EIATTR_FRAME_SIZE
	.align		4
.L_9:
        /*003c*/ 	.byte	0x04, 0x11
        /*003e*/ 	.short	(.L_11 - .L_10)
	.align		4
.L_10:
        /*0040*/ 	.word	index@(_Z23fuse_max_pool2d_kernel0PfS_)
        /*0044*/ 	.word	0x00000000


	//----- nvinfo : EIATTR_REGCOUNT
	.align		4
.L_11:
        /*0048*/ 	.byte	0x04, 0x2f
        /*004a*/ 	.short	(.L_13 - .L_12)
	.align		4
.L_12:
        /*004c*/ 	.word	index@(_Z21fuse_conv2d_1_kernel0PfS_S_)
        /*0050*/ 	.word	0x00000020


	//----- nvinfo : EIATTR_FRAME_SIZE
	.align		4
.L_13:
        /*0054*/ 	.byte	0x04, 0x11
        /*0056*/ 	.short	(.L_15 - .L_14)
	.align		4
.L_14:
        /*0058*/ 	.word	index@(_Z21fuse_conv2d_1_kernel0PfS_S_)
        /*005c*/ 	.word	0x00000000


	//----- nvinfo : EIATTR_REGCOUNT
	.align		4
.L_15:
        /*0060*/ 	.byte	0x04, 0x2f
        /*0062*/ 	.short	(.L_17 - .L_16)
	.align		4
.L_16:
        /*0064*/ 	.word	index@(_Z19fuse_tanh_1_kernel0PfS_)
        /*0068*/ 	.word	0x0000000e


	//----- nvinfo : EIATTR_FRAME_SIZE
	.align		4
.L_17:
        /*006c*/ 	.byte	0x04, 0x11
        /*006e*/ 	.short	(.L_19 - .L_18)
	.align		4
.L_18:
        /*0070*/ 	.word	index@(_Z19fuse_tanh_1_kernel0PfS_)
        /*0074*/ 	.word	0x00000000


	//----- nvinfo : EIATTR_REGCOUNT
	.align		4
.L_19:
        /*0078*/ 	.byte	0x04, 0x2f
        /*007a*/ 	.short	(.L_21 - .L_20)
	.align		4
.L_20:
        /*007c*/ 	.word	index@(_Z25fuse_max_pool2d_1_kernel0PfS_)
        /*0080*/ 	.word	0x0000000f


	//----- nvinfo : EIATTR_FRAME_SIZE
	.align		4
.L_21:
        /*0084*/ 	.byte	0x04, 0x11
        /*0086*/ 	.short	(.L_23 - .L_22)
	.align		4
.L_22:
        /*0088*/ 	.word	index@(_Z25fuse_max_pool2d_1_kernel0PfS_)
        /*008c*/ 	.word	0x00000000


	//----- nvinfo : EIATTR_REGCOUNT
	.align		4
.L_23:
        /*0090*/ 	.byte	0x04, 0x2f
        /*0092*/ 	.short	(.L_25 - .L_24)
	.align		4
.L_24:
        /*0094*/ 	.word	index@(_Z20fuse_flatten_kernel0PfS_)
        /*0098*/ 	.word	0x0000000b


	//----- nvinfo : EIATTR_FRAME_SIZE
	.align		4
.L_25:
        /*009c*/ 	.byte	0x04, 0x11
        /*009e*/ 	.short	(.L_27 - .L_26)
	.align		4
.L_26:
        /*00a0*/ 	.word	index@(_Z20fuse_flatten_kernel0PfS_)
        /*00a4*/ 	.word	0x00000000


	//----- nvinfo : EIATTR_REGCOUNT
	.align		4
.L_27:
        /*00a8*/ 	.byte	0x04, 0x2f
        /*00aa*/ 	.short	(.L_29 - .L_28)
	.align		4
.L_28:
        /*00ac*/ 	.word	index@(_Z18fuse_dense_kernel0PfS_S_S_)
        /*00b0*/ 	.word	0x00000018


	//----- nvinfo : EIATTR_FRAME_SIZE
	.align		4
.L_29:
        /*00b4*/ 	.byte	0x04, 0x11
        /*00b6*/ 	.short	(.L_31 - .L_30)
	.align		4
.L_30:
        /*00b8*/ 	.word	index@(_Z18fuse_dense_kernel0PfS_S_S_)
        /*00bc*/ 	.word	0x00000000


	//----- nvinfo : EIATTR_REGCOUNT
	.align		4
.L_31:
        /*00c0*/ 	.byte	0x04, 0x2f
        /*00c2*/ 	.short	(.L_33 - .L_32)
	.align		4
.L_32:
        /*00c4*/ 	.word	index@(_Z20fuse_softmax_kernel0PfS_)
        /*00c8*/ 	.word	0x00000012


	//----- nvinfo : EIATTR_FRAME_SIZE
	.align		4
.L_33:
        /*00cc*/ 	.byte	0x04, 0x11
        /*00ce*/ 	.short	(.L_35 - .L_34)
	.align		4
.L_34:
        /*00d0*/ 	.word	index@(_Z20fuse_softmax_kernel0PfS_)
        /*00d4*/ 	.word	0x00000000


	//----- nvinfo : EIATTR_REGCOUNT
	.align		4
.L_35:
        /*00d8*/ 	.byte	0x04, 0x2f
        /*00da*/ 	.short	(.L_37 - .L_36)
	.align		4
.L_36:
        /*00dc*/ 	.word	index@(_Z20fuse_softmax_kernel1PfS_S_)
        /*00e0*/ 	.word	0x0000000c


	//----- nvinfo : EIATTR_FRAME_SIZE
	.align		4
.L_37:
        /*00e4*/ 	.byte	0x04, 0x11
        /*00e6*/ 	.short	(.L_39 - .L_38)
	.align		4
.L_38:
        /*00e8*/ 	.word	index@(_Z20fuse_softmax_kernel1PfS_S_)
        /*00ec*/ 	.word	0x00000000


	//----- nvinfo : EIATTR_REGCOUNT
	.align		4
.L_39:
        /*00f0*/ 	.byte	0x04, 0x2f
        /*00f2*/ 	.short	(.L_41 - .L_40)
	.align		4
.L_40:
        /*00f4*/ 	.word	index@(_Z20fuse_softmax_kernel2PfS_S_S_)
        /*00f8*/ 	.word	0x0000000f


	//----- nvinfo : EIATTR_FRAME_SIZE
	.align		4
.L_41:
        /*00fc*/ 	.byte	0x04, 0x11
        /*00fe*/ 	.short	(.L_43 - .L_42)
	.align		4
.L_42:
        /*0100*/ 	.word	index@($__internal_0_$__cuda_sm3x_div_rn_noftz_f32_slowpath)
        /*0104*/ 	.word	0x00000000


	//----- nvinfo : EIATTR_FRAME_SIZE
	.align		4
.L_43:
        /*0108*/ 	.byte	0x04, 0x11
        /*010a*/ 	.short	(.L_45 - .L_44)
	.align		4
.L_44:
        /*010c*/ 	.word	index@(_Z20fuse_softmax_kernel2PfS_S_S_)
        /*0110*/ 	.word	0x00000000


	//----- nvinfo : EIATTR_MIN_STACK_SIZE
	.align		4
.L_45:
        /*0114*/ 	.byte	0x04, 0x12
        /*0116*/ 	.short	(.L_47 - .L_46)
	.align		4
.L_46:
        /*0118*/ 	.word	index@(_Z20fuse_softmax_kernel2PfS_S_S_)
        /*011c*/ 	.word	0x00000000


	//----- nvinfo : EIATTR_MIN_STACK_SIZE
	.align		4
.L_47:
        /*0120*/ 	.byte	0x04, 0x12
        /*0122*/ 	.short	(.L_49 - .L_48)
	.align		4
.L_48:
        /*0124*/ 	.word	index@(_Z20fuse_softmax_kernel1PfS_S_)
        /*0128*/ 	.word	0x00000000


	//----- nvinfo : EIATTR_MIN_STACK_SIZE
	.align		4
.L_49:
        /*012c*/ 	.byte	0x04, 0x12
        /*012e*/ 	.short	(.L_51 - .L_50)
	.align		4
.L_50:
        /*0130*/ 	.word	index@(_Z20fuse_softmax_kernel0PfS_)
        /*0134*/ 	.word	0x00000000


	//----- nvinfo : EIATTR_MIN_STACK_SIZE
	.align		4
.L_51:
        /*0138*/ 	.byte	0x04, 0x12
        /*013a*/ 	.short	(.L_53 - .L_52)
	.align		4
.L_52:
        /*013c*/ 	.word	index@(_Z18fuse_dense_kernel0PfS_S_S_)
        /*0140*/ 	.word	0x00000000


	//----- nvinfo : EIATTR_MIN_STACK_SIZE
	.align		4
.L_53:
        /*0144*/ 	.byte	0x04, 0x12
        /*0146*/ 	.short	(.L_55 - .L_54)
	.align		4
.L_54:
        /*0148*/ 	.word	index@(_Z20fuse_flatten_kernel0PfS_)
        /*014c*/ 	.word	0x00000000


	//----- nvinfo : EIATTR_MIN_STACK_SIZE
	.align		4
.L_55:
        /*0150*/ 	.byte	0x04, 0x12
        /*0152*/ 	.short	(.L_57 - .L_56)
	.align		4
.L_56:
        /*0154*/ 	.word	index@(_Z25fuse_max_pool2d_1_kernel0PfS_)
        /*0158*/ 	.word	0x00000000


	//----- nvinfo : EIATTR_MIN_STACK_SIZE
	.align		4
.L_57:
        /*015c*/ 	.byte	0x04, 0x12
        /*015e*/ 	.short	(.L_59 - .L_58)
	.align		4
.L_58:
        /*0160*/ 	.word	index@(_Z19fuse_tanh_1_kernel0PfS_)
        /*0164*/ 	.word	0x00000000


	//----- nvinfo : EIATTR_MIN_STACK_SIZE
	.align		4
.L_59:
        /*0168*/ 	.byte	0x04, 0x12
        /*016a*/ 	.short	(.L_61 - .L_60)
	.align		4
.L_60:
        /*016c*/ 	.word	index@(_Z21fuse_conv2d_1_kernel0PfS_S_)
        /*0170*/ 	.word	0x00000000


	//----- nvinfo : EIATTR_MIN_STACK_SIZE
	.align		4
.L_61:
        /*0174*/ 	.byte	0x04, 0x12
        /*0176*/ 	.short	(.L_63 - .L_62)
	.align		4
.L_62:
        /*0178*/ 	.word	index@(_Z23fuse_max_pool2d_kernel0PfS_)
        /*017c*/ 	.word	0x00000000


	//----- nvinfo : EIATTR_MIN_STACK_SIZE
	.align		4
.L_63:
        /*0180*/ 	.byte	0x04, 0x12
        /*0182*/ 	.short	(.L_65 - .L_64)
	.align		4
.L_64:
        /*0184*/ 	.word	index@(_Z17fuse_tanh_kernel0PfS_)
        /*0188*/ 	.word	0x00000000


	//----- nvinfo : EIATTR_MIN_STACK_SIZE
	.align		4
.L_65:
        /*018c*/ 	.byte	0x04, 0x12
        /*018e*/ 	.short	(.L_67 - .L_66)
	.align		4
.L_66:
        /*0190*/ 	.word	index@(_Z19fuse_conv2d_kernel0PfS_S_)
        /*0194*/ 	.word	0x00000000
.L_67:


//--------------------- .nv.compat                --------------------------
	.section	.nv.compat,"",@"SHT_CUDA_COMPAT_INFO"
	.align	4
        /*0000*/ 	.byte	0x02, 0x09, 0x00, 0x00, 0x02, 0x02, 0x01, 0x00, 0x02, 0x05, 0x05, 0x00, 0x03, 0x07, 0x01, 0x01
        /*0010*/ 	.byte	0x02, 0x03, 0x00, 0x00, 0x02, 0x06, 0x01, 0x00, 0x04, 0x0b, 0x08, 0x00, 0x01, 0x00, 0x00, 0x00
        /*0020*/ 	.byte	0x00, 0x00, 0x00, 0x00


//--------------------- .nv.info._Z20fuse_softmax_kernel2PfS_S_S_ --------------------------
	.section	.nv.info._Z20fuse_softmax_kernel2PfS_S_S_,"",@"SHT_CUDA_INFO"
	.sectionflags	@""
	.align	4


	//----- nvinfo : EIATTR_CUDA_API_VERSION
	.align		4
        /*0000*/ 	.byte	0x04, 0x37
        /*0002*/ 	.short	(.L_69 - .L_68)
.L_68:
        /*0004*/ 	.word	0x00000082


	//----- nvinfo : EIATTR_KPARAM_INFO
	.align		4
.L_69:
        /*0008*/ 	.byte	0x04, 0x17
        /*000a*/ 	.short	(.L_71 - .L_70)
.L_70:
        /*000c*/ 	.word	0x00000000
        /*0010*/ 	.short	0x0003
        /*0012*/ 	.short	0x0018
        /*0014*/ 	.byte	0x00, 0xf5, 0x21, 0x00


	//----- nvinfo : EIATTR_KPARAM_INFO
	.align		4
.L_71:
        /*0018*/ 	.byte	0x04, 0x17
        /*001a*/ 	.short	(.L_73 - .L_72)
.L_72:
        /*001c*/ 	.word	0x00000000
        /*0020*/ 	.short	0x0002
        /*0022*/ 	.short	0x0010
        /*0024*/ 	.byte	0x00, 0xf5, 0x21, 0x00


	//----- nvinfo : EIATTR_KPARAM_INFO
	.align		4
.L_73:
        /*0028*/ 	.byte	0x04, 0x17
        /*002a*/ 	.short	(.L_75 - .L_74)
.L_74:
        /*002c*/ 	.word	0x00000000
        /*0030*/ 	.short	0x0001
        /*0032*/ 	.short	0x0008
        /*0034*/ 	.byte	0x00, 0xf5, 0x21, 0x00


	//----- nvinfo : EIATTR_KPARAM_INFO
	.align		4
.L_75:
        /*0038*/ 	.byte	0x04, 0x17
        /*003a*/ 	.short	(.L_77 - .L_76)
.L_76:
        /*003c*/ 	.word	0x00000000
        /*0040*/ 	.short	0x0000
        /*0042*/ 	.short	0x0000
        /*0044*/ 	.byte	0x00, 0xf5, 0x21, 0x00


	//----- nvinfo : EIATTR_SPARSE_MMA_MASK
	.align		4
.L_77:
        /*0048*/ 	.byte	0x03, 0x50
        /*004a*/ 	.short	0x0000


	//----- nvinfo : EIATTR_MAXREG_COUNT
	.align		4
        /*004c*/ 	.byte	0x03, 0x1b
        /*004e*/ 	.short	0x00ff


	//----- nvinfo : EIATTR_MERCURY_ISA_VERSION
	.align		4
        /*0050*/ 	.byte	0x03, 0x5f
        /*0052*/ 	.short	0x0101


	//----- nvinfo : EIATTR_VRC_CTA_INIT_COUNT
	.align		4
        /*0054*/ 	.byte	0x02, 0x4a
	.zero		1
	.zero		1


	//----- nvinfo : EIATTR_EXIT_INSTR_OFFSETS
	.align		4
        /*0058*/ 	.byte	0x04, 0x1c
        /*005a*/ 	.short	(.L_79 - .L_78)


	//   ....[0]....
.L_78:
        /*005c*/ 	.word	0x00000030


	//   ....[1]....
        /*0060*/ 	.word	0x00000220


	//----- nvinfo : EIATTR_CRS_STACK_SIZE
	.align		4
.L_79:
        /*0064*/ 	.byte	0x04, 0x1e
        /*0066*/ 	.short	(.L_81 - .L_80)
.L_80:
        /*0068*/ 	.word	0x00000000


	//----- nvinfo : EIATTR_CBANK_PARAM_SIZE
	.align		4
.L_81:
        /*006c*/ 	.byte	0x03, 0x19
        /*006e*/ 	.short	0x0020


	//----- nvinfo : EIATTR_PARAM_CBANK
	.align		4
        /*0070*/ 	.byte	0x04, 0x0a
        /*0072*/ 	.short	(.L_83 - .L_82)
	.align		4
.L_82:
        /*0074*/ 	.word	index@(.nv.constant0._Z20fuse_softmax_kernel2PfS_S_S_)
        /*0078*/ 	.short	0x0380
        /*007a*/ 	.short	0x0020


	//----- nvinfo : EIATTR_SW_WAR
	.align		4
.L_83:
        /*007c*/ 	.byte	0x04, 0x36
        /*007e*/ 	.short	(.L_85 - .L_84)
.L_84:
        /*0080*/ 	.word	0x00000008
.L_85:


//--------------------- .nv.info._Z20fuse_softmax_kernel1PfS_S_ --------------------------
	.section	.nv.info._Z20fuse_softmax_kernel1PfS_S_,"",@"SHT_CUDA_INFO"
	.sectionflags	@""
	.align	4


	//----- nvinfo : EIATTR_CUDA_API_VERSION
	.align		4
        /*0000*/ 	.byte	0x04, 0x37
        /*0002*/ 	.short	(.L_87 - .L_86)
.L_86:
        /*0004*/ 	.word	0x00000082


	//----- nvinfo : EIATTR_KPARAM_INFO
	.align		4
.L_87:
        /*0008*/ 	.byte	0x04, 0x17
        /*000a*/ 	.short	(.L_89 - .L_88)
.L_88:
        /*000c*/ 	.word	0x00000000
        /*0010*/ 	.short	0x0002
        /*0012*/ 	.short	0x0010
        /*0014*/ 	.byte	0x00, 0xf5, 0x21, 0x00


	//----- nvinfo : EIATTR_KPARAM_INFO
	.align		4
.L_89:
        /*0018*/ 	.byte	0x04, 0x17
        /*001a*/ 	.short	(.L_91 - .L_90)
.L_90:
        /*001c*/ 	.word	0x00000000
        /*0020*/ 	.short	0x0001
        /*0022*/ 	.short	0x0008
        /*0024*/ 	.byte	0x00, 0xf5, 0x21, 0x00


	//----- nvinfo : EIATTR_KPARAM_INFO
	.align		4
.L_91:
        /*0028*/ 	.byte	0x04, 0x17
        /*002a*/ 	.short	(.L_93 - .L_92)
.L_92:
        /*002c*/ 	.word	0x00000000
        /*0030*/ 	.short	0x0000
        /*0032*/ 	.short	0x0000
        /*0034*/ 	.byte	0x00, 0xf5, 0x21, 0x00


	//----- nvinfo : EIATTR_SPARSE_MMA_MASK
	.align		4
.L_93:
        /*0038*/ 	.byte	0x03, 0x50
        /*003a*/ 	.short	0x0000


	//----- nvinfo : EIATTR_MAXREG_COUNT
	.align		4
        /*003c*/ 	.byte	0x03, 0x1b
        /*003e*/ 	.short	0x00ff


	//----- nvinfo : EIATTR_NUM_BARRIERS
	.align		4
        /*0040*/ 	.byte	0x02, 0x4c
        /*0042*/ 	.byte	0x01
	.zero		1


	//----- nvinfo : EIATTR_MERCURY_ISA_VERSION
	.align		4
        /*0044*/ 	.byte	0x03, 0x5f
        /*0046*/ 	.short	0x0101


	//----- nvinfo : EIATTR_VRC_CTA_INIT_COUNT
	.align		4
        /*0048*/ 	.byte	0x02, 0x4a
	.zero		1
	.zero		1


	//----- nvinfo : EIATTR_EXIT_INSTR_OFFSETS
	.align		4
        /*004c*/ 	.byte	0x04, 0x1c
        /*004e*/ 	.short	(.L_95 - .L_94)


	//   ....[0]....
.L_94:
        /*0050*/ 	.word	0x00000390


	//   ....[1]....
        /*0054*/ 	.word	0x000003d0


	//----- nvinfo : EIATTR_CRS_STACK_SIZE
	.align		4
.L_95:
        /*0058*/ 	.byte	0x04, 0x1e
        /*005a*/ 	.short	(.L_97 - .L_96)
.L_96:
        /*005c*/ 	.word	0x00000000


	//----- nvinfo : EIATTR_CBANK_PARAM_SIZE
	.align		4
.L_97:
        /*0060*/ 	.byte	0x03, 0x19
        /*0062*/ 	.short	0x0018


	//----- nvinfo : EIATTR_PARAM_CBANK
	.align		4
        /*0064*/ 	.byte	0x04, 0x0a
        /*0066*/ 	.short	(.L_99 - .L_98)
	.align		4
.L_98:
        /*0068*/ 	.word	index@(.nv.constant0._Z20fuse_softmax_kernel1PfS_S_)
        /*006c*/ 	.short	0x0380
        /*006e*/ 	.short	0x0018


	//----- nvinfo : EIATTR_SW_WAR
	.align		4
.L_99:
        /*0070*/ 	.byte	0x04, 0x36
        /*0072*/ 	.short	(.L_101 - .L_100)
.L_100:
        /*0074*/ 	.word	0x00000008
.L_101:


//--------------------- .nv.info._Z20fuse_softmax_kernel0PfS_ --------------------------
	.section	.nv.info._Z20fuse_softmax_kernel0PfS_,"",@"SHT_CUDA_INFO"
	.sectionflags	@""
	.align	4


	//----- nvinfo : EIATTR_CUDA_API_VERSION
	.align		4
        /*0000*/ 	.byte	0x04, 0x37
        /*0002*/ 	.short	(.L_103 - .L_102)
.L_102:
        /*0004*/ 	.word	0x00000082


	//----- nvinfo : EIATTR_KPARAM_INFO
	.align		4
.L_103:
        /*0008*/ 	.byte	0x04, 0x17
        /*000a*/ 	.short	(.L_105 - .L_104)
.L_104:
        /*000c*/ 	.word	0x00000000
        /*0010*/ 	.short	0x0001
        /*0012*/ 	.short	0x0008
        /*0014*/ 	.byte	0x00, 0xf5, 0x21, 0x00


	//----- nvinfo : EIATTR_KPARAM_INFO
	.align		4
.L_105:
        /*0018*/ 	.byte	0x04, 0x17
        /*001a*/ 	.short	(.L_107 - .L_106)
.L_106:
        /*001c*/ 	.word	0x00000000
        /*0020*/ 	.short	0x0000
        /*0022*/ 	.short	0x0000
        /*0024*/ 	.byte	0x00, 0xf5, 0x21, 0x00


	//----- nvinfo : EIATTR_SPARSE_MMA_MASK
	.align		4
.L_107:
        /*0028*/ 	.byte	0x03, 0x50
        /*002a*/ 	.short	0x0000


	//----- nvinfo : EIATTR_MAXREG_COUNT
	.align		4
        /*002c*/ 	.byte	0x03, 0x1b
        /*002e*/ 	.short	0x00ff


	//----- nvinfo : EIATTR_MERCURY_ISA_VERSION
	.align		4
        /*0030*/ 	.byte	0x03, 0x5f
        /*0032*/ 	.short	0x0101


	//----- nvinfo : EIATTR_VRC_CTA_INIT_COUNT
	.align		4
        /*0034*/ 	.byte	0x02, 0x4a
	.zero		1
	.zero		1


	//----- nvinfo : EIATTR_EXIT_INSTR_OFFSETS
	.align		4
        /*0038*/ 	.byte	0x04, 0x1c
        /*003a*/ 	.short	(.L_109 - .L_108)


	//   ....[0]....
.L_108:
        /*003c*/ 	.word	0x00000140


	//----- nvinfo : EIATTR_CBANK_PARAM_SIZE
	.align		4
.L_109:
        /*0040*/ 	.byte	0x03, 0x19
        /*0042*/ 	.short	0x0010


	//----- nvinfo : EIATTR_PARAM_CBANK
	.align		4
        /*0044*/ 	.byte	0x04, 0x0a
        /*0046*/ 	.short	(.L_111 - .L_110)
	.align		4
.L_110:
        /*0048*/ 	.word	index@(.nv.constant0._Z20fuse_softmax_kernel0PfS_)
        /*004c*/ 	.short	0x0380
        /*004e*/ 	.short	0x0010


	//----- nvinfo : EIATTR_SW_WAR
	.align		4
.L_111:
        /*0050*/ 	.byte	0x04, 0x36
        /*0052*/ 	.short	(.L_113 - .L_112)
.L_112:
        /*0054*/ 	.word	0x00000008
.L_113:


//--------------------- .nv.info._Z18fuse_dense_kernel0PfS_S_S_ --------------------------
	.section	.nv.info._Z18fuse_dense_kernel0PfS_S_S_,"",@"SHT_CUDA_INFO"
	.sectionflags	@""
	.align	4


	//----- nvinfo : EIATTR_CUDA_API_VERSION
	.align		4
        /*0000*/ 	.byte	0x04, 0x37
        /*0002*/ 	.short	(.L_115 - .L_114)
.L_114:
        /*0004*/ 	.word	0x00000082


	//----- nvinfo : EIATTR_KPARAM_INFO
	.align		4
.L_115:
        /*0008*/ 	.byte	0x04, 0x17
        /*000a*/ 	.short	(.L_117 - .L_116)
.L_116:
        /*000c*/ 	.word	0x00000000
        /*0010*/ 	.short	0x0003
        /*0012*/ 	.short	0x0018
        /*0014*/ 	.byte	0x00, 0xf5, 0x21, 0x00


	//----- nvinfo : EIATTR_KPARAM_INFO
	.align		4
.L_117:
        /*0018*/ 	.byte	0x04, 0x17
        /*001a*/ 	.short	(.L_119 - .L_118)
.L_118:
        /*001c*/ 	.word	0x00000000
        /*0020*/ 	.short	0x0002
        /*0022*/ 	.short	0x0010
        /*0024*/ 	.byte	0x00, 0xf5, 0x21, 0x00


	//----- nvinfo : EIATTR_KPARAM_INFO
	.align		4
.L_119:
        /*0028*/ 	.byte	0x04, 0x17
        /*002a*/ 	.short	(.L_121 - .L_120)
.L_120:
        /*002c*/ 	.word	0x00000000
        /*0030*/ 	.short	0x0001
        /*0032*/ 	.short	0x0008
        /*0034*/ 	.byte	0x00, 0xf5, 0x21, 0x00


	//----- nvinfo : EIATTR_KPARAM_INFO
	.align		4
.L_121:
        /*0038*/ 	.byte	0x04, 0x17
        /*003a*/ 	.short	(.L_123 - .L_122)
.L_122:
        /*003c*/ 	.word	0x00000000
        /*0040*/ 	.short	0x0000
        /*0042*/ 	.short	0x0000
        /*0044*/ 	.byte	0x00, 0xf5, 0x21, 0x00


	//----- nvinfo : EIATTR_SPARSE_MMA_MASK
	.align		4
.L_123:
        /*0048*/ 	.byte	0x03, 0x50
        /*004a*/ 	.short	0x0000


	//----- nvinfo : EIATTR_MAXREG_COUNT
	.align		4
        /*004c*/ 	.byte	0x03, 0x1b
        /*004e*/ 	.short	0x00ff


	//----- nvinfo : EIATTR_NUM_BARRIERS
	.align		4
        /*0050*/ 	.byte	0x02, 0x4c
        /*0052*/ 	.byte	0x01
	.zero		1


	//----- nvinfo : EIATTR_MERCURY_ISA_VERSION
	.align		4
        /*0054*/ 	.byte	0x03, 0x5f
        /*0056*/ 	.short	0x0101


	//----- nvinfo : EIATTR_VRC_CTA_INIT_COUNT
	.align		4
        /*0058*/ 	.byte	0x02, 0x4a
	.zero		1
	.zero		1


	//----- nvinfo : EIATTR_EXIT_INSTR_OFFSETS
	.align		4
        /*005c*/ 	.byte	0x04, 0x1c
        /*005e*/ 	.short	(.L_125 - .L_124)


	//   ....[0]....
.L_124:
        /*0060*/ 	.word	0x000007b0


	//   ....[1]....
        /*0064*/ 	.word	0x00000850


	//----- nvinfo : EIATTR_CRS_STACK_SIZE
	.align		4
.L_125:
        /*0068*/ 	.byte	0x04, 0x1e
        /*006a*/ 	.short	(.L_127 - .L_126)
.L_126:
        /*006c*/ 	.word	0x00000000


	//----- nvinfo : EIATTR_CBANK_PARAM_SIZE
	.align		4
.L_127:
        /*0070*/ 	.byte	0x03, 0x19
        /*0072*/ 	.short	0x0020


	//----- nvinfo : EIATTR_PARAM_CBANK
	.align		4
        /*0074*/ 	.byte	0x04, 0x0a
        /*0076*/ 	.short	(.L_129 - .L_128)
	.align		4
.L_128:
        /*0078*/ 	.word	index@(.nv.constant0._Z18fuse_dense_kernel0PfS_S_S_)
        /*007c*/ 	.short	0x0380
        /*007e*/ 	.short	0x0020


	//----- nvinfo : EIATTR_SW_WAR
	.align		4
.L_129:
        /*0080*/ 	.byte	0x04, 0x36
        /*0082*/ 	.short	(.L_131 - .L_130)
.L_130:
        /*0084*/ 	.word	0x00000008
.L_131:


//--------------------- .nv.info._Z20fuse_flatten_kernel0PfS_ --------------------------
	.section	.nv.info._Z20fuse_flatten_kernel0PfS_,"",@"SHT_CUDA_INFO"
	.sectionflags	@""
	.align	4


	//----- nvinfo : EIATTR_CUDA_API_VERSION
	.align		4
        /*0000*/ 	.byte	0x04, 0x37
        /*0002*/ 	.short	(.L_133 - .L_132)
.L_132:
        /*0004*/ 	.word	0x00000082


	//----- nvinfo : EIATTR_KPARAM_INFO
	.align		4
.L_133:
        /*0008*/ 	.byte	0x04, 0x17
        /*000a*/ 	.short	(.L_135 - .L_134)
.L_134:
        /*000c*/ 	.word	0x00000000
        /*0010*/ 	.short	0x0001
        /*0012*/ 	.short	0x0008
        /*0014*/ 	.byte	0x00, 0xf5, 0x21, 0x00


	//----- nvinfo : EIATTR_KPARAM_INFO
	.align		4
.L_135:
        /*0018*/ 	.byte	0x04, 0x17
        /*001a*/ 	.short	(.L_137 - .L_136)
.L_136:
        /*001c*/ 	.word	0x00000000
        /*0020*/ 	.short	0x0000
        /*0022*/ 	.short	0x0000
        /*0024*/ 	.byte	0x00, 0xf5, 0x21, 0x00


	//----- nvinfo : EIATTR_SPARSE_MMA_MASK
	.align		4
.L_137:
        /*0028*/ 	.byte	0x03, 0x50
        /*002a*/ 	.short	0x0000


	//----- nvinfo : EIATTR_MAXREG_COUNT
	.align		4
        /*002c*/ 	.byte	0x03, 0x1b
        /*002e*/ 	.short	0x00ff


	//----- nvinfo : EIATTR_MERCURY_ISA_VERSION
	.align		4
        /*0030*/ 	.byte	0x03, 0x5f
        /*0032*/ 	.short	0x0101


	//----- nvinfo : EIATTR_VRC_CTA_INIT_COUNT
	.align		4
        /*0034*/ 	.byte	0x02, 0x4a
	.zero		1
	.zero		1


	//----- nvinfo : EIATTR_EXIT_INSTR_OFFSETS
	.align		4
        /*0038*/ 	.byte	0x04, 0x1c
        /*003a*/ 	.short	(.L_139 - .L_138)


	//   ....[0]....
.L_138:
        /*003c*/ 	.word	0x00000060


	//   ....[1]....
        /*0040*/ 	.word	0x00000380


	//----- nvinfo : EIATTR_CBANK_PARAM_SIZE
	.align		4
.L_139:
        /*0044*/ 	.byte	0x03, 0x19
        /*0046*/ 	.short	0x0010


	//----- nvinfo : EIATTR_PARAM_CBANK
	.align		4
        /*0048*/ 	.byte	0x04, 0x0a
        /*004a*/ 	.short	(.L_141 - .L_140)
	.align		4
.L_140:
        /*004c*/ 	.word	index@(.nv.constant0._Z20fuse_flatten_kernel0PfS_)
        /*0050*/ 	.short	0x0380
        /*0052*/ 	.short	0x0010


	//----- nvinfo : EIATTR_SW_WAR
	.align		4
.L_141:
        /*0054*/ 	.byte	0x04, 0x36
        /*0056*/ 	.short	(.L_143 - .L_142)
.L_142:
        /*0058*/ 	.word	0x00000008
.L_143:


//--------------------- .nv.info._Z25fuse_max_pool2d_1_kernel0PfS_ --------------------------
	.section	.nv.info._Z25fuse_max_pool2d_1_kernel0PfS_,"",@"SHT_CUDA_INFO"
	.sectionflags	@""
	.align	4


	//----- nvinfo : EIATTR_CUDA_API_VERSION
	.align		4
        /*0000*/ 	.byte	0x04, 0x37
        /*0002*/ 	.short	(.L_145 - .L_144)
.L_144:
        /*0004*/ 	.word	0x00000082


	//----- nvinfo : EIATTR_KPARAM_INFO
	.align		4
.L_145:
        /*0008*/ 	.byte	0x04, 0x17
        /*000a*/ 	.short	(.L_147 - .L_146)
.L_146:
        /*000c*/ 	.word	0x00000000
        /*0010*/ 	.short	0x0001
        /*0012*/ 	.short	0x0008
        /*0014*/ 	.byte	0x00, 0xf5, 0x21, 0x00


	//----- nvinfo : EIATTR_KPARAM_INFO
	.align		4
.L_147:
        /*0018*/ 	.byte	0x04, 0x17
        /*001a*/ 	.short	(.L_149 - .L_148)
.L_148:
        /*001c*/ 	.word	0x00000000
        /*0020*/ 	.short	0x0000
        /*0022*/ 	.short	0x0000
        /*0024*/ 	.byte	0x00, 0xf5, 0x21, 0x00


	//----- nvinfo : EIATTR_SPARSE_MMA_MASK
	.align		4
.L_149:
        /*0028*/ 	.byte	0x03, 0x50
        /*002a*/ 	.short	0x0000


	//----- nvinfo : EIATTR_MAXREG_COUNT
	.align		4
        /*002c*/ 	.byte	0x03, 0x1b
        /*002e*/ 	.short	0x00ff


	//----- nvinfo : EIATTR_MERCURY_ISA_VERSION
	.align		4
        /*0030*/ 	.byte	0x03, 0x5f
        /*0032*/ 	.short	0x0101


	//----- nvinfo : EIATTR_VRC_CTA_INIT_COUNT
	.align		4
        /*0034*/ 	.byte	0x02, 0x4a
	.zero		1
	.zero		1


	//----- nvinfo : EIATTR_EXIT_INSTR_OFFSETS
	.align		4
        /*0038*/ 	.byte	0x04, 0x1c
        /*003a*/ 	.short	(.L_151 - .L_150)


	//   ....[0]....
.L_150:
        /*003c*/ 	.word	0x000003d0


	//   ....[1]....
        /*0040*/ 	.word	0x00000480


	//----- nvinfo : EIATTR_CRS_STACK_SIZE
	.align		4
.L_151:
        /*0044*/ 	.byte	0x04, 0x1e
        /*0046*/ 	.short	(.L_153 - .L_152)
.L_152:
        /*0048*/ 	.word	0x00000000


	//----- nvinfo : EIATTR_CBANK_PARAM_SIZE
	.align		4
.L_153:
        /*004c*/ 	.byte	0x03, 0x19
        /*004e*/ 	.short	0x0010


	//----- nvinfo : EIATTR_PARAM_CBANK
	.align		4
        /*0050*/ 	.byte	0x04, 0x0a
        /*0052*/ 	.short	(.L_155 - .L_154)
	.align		4
.L_154:
        /*0054*/ 	.word	index@(.nv.constant0._Z25fuse_max_pool2d_1_kernel0PfS_)
        /*0058*/ 	.short	0x0380
        /*005a*/ 	.short	0x0010


	//----- nvinfo : EIATTR_SW_WAR
	.align		4
.L_155:
        /*005c*/ 	.byte	0x04, 0x36
        /*005e*/ 	.short	(.L_157 - .L_156)
.L_156:
        /*0060*/ 	.word	0x00000008
.L_157:


//--------------------- .nv.info._Z19fuse_tanh_1_kernel0PfS_ --------------------------
	.section	.nv.info._Z19fuse_tanh_1_kernel0PfS_,"",@"SHT_CUDA_INFO"
	.sectionflags	@""
	.align	4


	//----- nvinfo : EIATTR_CUDA_API_VERSION
	.align		4
        /*0000*/ 	.byte	0x04, 0x37
        /*0002*/ 	.short	(.L_159 - .L_158)
.L_158:
        /*0004*/ 	.word	0x00000082


	//----- nvinfo : EIATTR_KPARAM_INFO
	.align		4
.L_159:
        /*0008*/ 	.byte	0x04, 0x17
        /*000a*/ 	.short	(.L_161 - .L_160)
.L_160:
        /*000c*/ 	.word	0x00000000
        /*0010*/ 	.short	0x0001
        /*0012*/ 	.short	0x0008
        /*0014*/ 	.byte	0x00, 0xf5, 0x21, 0x00


	//----- nvinfo : EIATTR_KPARAM_INFO
	.align		4
.L_161:
        /*0018*/ 	.byte	0x04, 0x17
        /*001a*/ 	.short	(.L_163 - .L_162)
.L_162:
        /*001c*/ 	.word	0x00000000
        /*0020*/ 	.short	0x0000
        /*0022*/ 	.short	0x0000
        /*0024*/ 	.byte	0x00, 0xf5, 0x21, 0x00


	//----- nvinfo : EIATTR_SPARSE_MMA_MASK
	.align		4
.L_163:
        /*0028*/ 	.byte	0x03, 0x50
        /*002a*/ 	.short	0x0000


	//----- nvinfo : EIATTR_MAXREG_COUNT
	.align		4
        /*002c*/ 	.byte	0x03, 0x1b
        /*002e*/ 	.short	0x00ff


	//----- nvinfo : EIATTR_MERCURY_ISA_VERSION
	.align		4
        /*0030*/ 	.byte	0x03, 0x5f
        /*0032*/ 	.short	0x0101


	//----- nvinfo : EIATTR_VRC_CTA_INIT_COUNT
	.align		4
        /*0034*/ 	.byte	0x02, 0x4a
	.zero		1
	.zero		1


	//----- nvinfo : EIATTR_EXIT_INSTR_OFFSETS
	.align		4
        /*0038*/ 	.byte	0x04, 0x1c
        /*003a*/ 	.short	(.L_165 - .L_164)


	//   ....[0]....
.L_164:
        /*003c*/ 	.word	0x00000060


	//   ....[1]....
        /*0040*/ 	.word	0x00000200


	//----- nvinfo : EIATTR_CBANK_PARAM_SIZE
	.align		4
.L_165:
        /*0044*/ 	.byte	0x03, 0x19
        /*0046*/ 	.short	0x0010


	//----- nvinfo : EIATTR_PARAM_CBANK
	.align		4
        /*0048*/ 	.byte	0x04, 0x0a
        /*004a*/ 	.short	(.L_167 - .L_166)
	.align		4
.L_166:
        /*004c*/ 	.word	index@(.nv.constant0._Z19fuse_tanh_1_kernel0PfS_)
        /*0050*/ 	.short	0x0380
        /*0052*/ 	.short	0x0010


	//----- nvinfo : EIATTR_SW_WAR
	.align		4
.L_167:
        /*0054*/ 	.byte	0x04, 0x36
        /*0056*/ 	.short	(.L_169 - .L_168)
.L_168:
        /*0058*/ 	.word	0x00000008
.L_169:


//--------------------- .nv.info._Z21fuse_conv2d_1_kernel0PfS_S_ --------------------------
	.section	.nv.info._Z21fuse_conv2d_1_kernel0PfS_S_,"",@"SHT_CUDA_INFO"
	.sectionflags	@""
	.align	4


	//----- nvinfo : EIATTR_CUDA_API_VERSION
	.align		4
        /*0000*/ 	.byte	0x04, 0x37
        /*0002*/ 	.short	(.L_171 - .L_170)
.L_170:
        /*0004*/ 	.word	0x00000082


	//----- nvinfo : EIATTR_KPARAM_INFO
	.align		4
.L_171:
        /*0008*/ 	.byte	0x04, 0x17
        /*000a*/ 	.short	(.L_173 - .L_172)
.L_172:
        /*000c*/ 	.word	0x00000000
        /*0010*/ 	.short	0x0002
        /*0012*/ 	.short	0x0010
        /*0014*/ 	.byte	0x00, 0xf5, 0x21, 0x00


	//----- nvinfo : EIATTR_KPARAM_INFO
	.align		4
.L_173:
        /*0018*/ 	.byte	0x04, 0x17
        /*001a*/ 	.short	(.L_175 - .L_174)
.L_174:
        /*001c*/ 	.word	0x00000000
        /*0020*/ 	.short	0x0001
        /*0022*/ 	.short	0x0008
        /*0024*/ 	.byte	0x00, 0xf5, 0x21, 0x00


	//----- nvinfo : EIATTR_KPARAM_INFO
	.align		4
.L_175:
        /*0028*/ 	.byte	0x04, 0x17
        /*002a*/ 	.short	(.L_177 - .L_176)
.L_176:
        /*002c*/ 	.word	0x00000000
        /*0030*/ 	.short	0x0000
        /*0032*/ 	.short	0x0000
        /*0034*/ 	.byte	0x00, 0xf5, 0x21, 0x00


	//----- nvinfo : EIATTR_SPARSE_MMA_MASK
	.align		4
.L_177:
        /*0038*/ 	.byte	0x03, 0x50
        /*003a*/ 	.short	0x0000


	//----- nvinfo : EIATTR_MAXREG_COUNT
	.align		4
        /*003c*/ 	.byte	0x03, 0x1b
        /*003e*/ 	.short	0x00ff


	//----- nvinfo : EIATTR_NUM_BARRIERS
	.align		4
        /*0040*/ 	.byte	0x02, 0x4c
        /*0042*/ 	.byte	0x01
	.zero		1


	//----- nvinfo : EIATTR_MERCURY_ISA_VERSION
	.align		4
        /*0044*/ 	.byte	0x03, 0x5f
        /*0046*/ 	.short	0x0101


	//----- nvinfo : EIATTR_VRC_CTA_INIT_COUNT
	.align		4
        /*0048*/ 	.byte	0x02, 0x4a
	.zero		1
	.zero		1


	//----- nvinfo : EIATTR_EXIT_INSTR_OFFSETS
	.align		4
        /*004c*/ 	.byte	0x04, 0x1c
        /*004e*/ 	.short	(.L_179 - .L_178)


	//   ....[0]....
.L_178:
        /*0050*/ 	.word	0x00001350


	//----- nvinfo : EIATTR_CRS_STACK_SIZE
	.align		4
.L_179:
        /*0054*/ 	.byte	0x04, 0x1e
        /*0056*/ 	.short	(.L_181 - .L_180)
.L_180:
        /*0058*/ 	.word	0x00000000


	//----- nvinfo : EIATTR_CBANK_PARAM_SIZE
	.align		4
.L_181:
        /*005c*/ 	.byte	0x03, 0x19
        /*005e*/ 	.short	0x0018


	//----- nvinfo : EIATTR_PARAM_CBANK
	.align		4
        /*0060*/ 	.byte	0x04, 0x0a
        /*0062*/ 	.short	(.L_183 - .L_182)
	.align		4
.L_182:
        /*0064*/ 	.word	index@(.nv.constant0._Z21fuse_conv2d_1_kernel0PfS_S_)
        /*0068*/ 	.short	0x0380
        /*006a*/ 	.short	0x0018


	//----- nvinfo : EIATTR_SW_WAR
	.align		4
.L_183:
        /*006c*/ 	.byte	0x04, 0x36
        /*006e*/ 	.short	(.L_185 - .L_184)
.L_184:
        /*0070*/ 	.word	0x00000008
.L_185:


//--------------------- .nv.info._Z23fuse_max_pool2d_kernel0PfS_ --------------------------
	.section	.nv.info._Z23fuse_max_pool2d_kernel0PfS_,"",@"SHT_CUDA_INFO"
	.sectionflags	@""
	.align	4


	//----- nvinfo : EIATTR_CUDA_API_VERSION
	.align		4
        /*0000*/ 	.byte	0x04, 0x37
        /*0002*/ 	.short	(.L_187 - .L_186)
.L_186:
        /*0004*/ 	.word	0x00000082


	//----- nvinfo : EIATTR_KPARAM_INFO
	.align		4
.L_187:
        /*0008*/ 	.byte	0x04, 0x17
        /*000a*/ 	.short	(.L_189 - .L_188)
.L_188:
        /*000c*/ 	.word	0x00000000
        /*0010*/ 	.short	0x0001
        /*0012*/ 	.short	0x0008
        /*0014*/ 	.byte	0x00, 0xf5, 0x21, 0x00


	//----- nvinfo : EIATTR_KPARAM_INFO
	.align		4
.L_189:
        /*0018*/ 	.byte	0x04, 0x17
        /*001a*/ 	.short	(.L_191 - .L_190)
.L_190:
        /*001c*/ 	.word	0x00000000
        /*0020*/ 	.short	0x0000
        /*0022*/ 	.short	0x0000
        /*0024*/ 	.byte	0x00, 0xf5, 0x21, 0x00


	//----- nvinfo : EIATTR_SPARSE_MMA_MASK
	.align		4
.L_191:
        /*0028*/ 	.byte	0x03, 0x50
        /*002a*/ 	.short	0x0000


	//----- nvinfo : EIATTR_MAXREG_COUNT
	.align		4
        /*002c*/ 	.byte	0x03, 0x1b
        /*002e*/ 	.short	0x00ff


	//----- nvinfo : EIATTR_MERCURY_ISA_VERSION
	.align		4
        /*0030*/ 	.byte	0x03, 0x5f
        /*0032*/ 	.short	0x0101


	//----- nvinfo : EIATTR_VRC_CTA_INIT_COUNT
	.align		4
        /*0034*/ 	.byte	0x02, 0x4a
	.zero		1
	.zero		1


	//----- nvinfo : EIATTR_EXIT_INSTR_OFFSETS
	.align		4
        /*0038*/ 	.byte	0x04, 0x1c
        /*003a*/ 	.short	(.L_193 - .L_192)


	//   ....[0]....
.L_192:
        /*003c*/ 	.word	0x00000350


	//   ....[1]....
        /*0040*/ 	.word	0x00000400


	//----- nvinfo : EIATTR_CRS_STACK_SIZE
	.align		4
.L_193:
        /*0044*/ 	.byte	0x04, 0x1e
        /*0046*/ 	.short	(.L_195 - .L_194)
.L_194:
        /*0048*/ 	.word	0x00000000


	//----- nvinfo : EIATTR_CBANK_PARAM_SIZE
	.align		4
.L_195:
        /*004c*/ 	.byte	0x03, 0x19
        /*004e*/ 	.short	0x0010


	//----- nvinfo : EIATTR_PARAM_CBANK
	.align		4
        /*0050*/ 	.byte	0x04, 0x0a
        /*0052*/ 	.short	(.L_197 - .L_196)
	.align		4
.L_196:
        /*0054*/ 	.word	index@(.nv.constant0._Z23fuse_max_pool2d_kernel0PfS_)
        /*0058*/ 	.short	0x0380
        /*005a*/ 	.short	0x0010


	//----- nvinfo : EIATTR_SW_WAR
	.align		4
.L_197:
        /*005c*/ 	.byte	0x04, 0x36
        /*005e*/ 	.short	(.L_199 - .L_198)
.L_198:
        /*0060*/ 	.word	0x00000008
.L_199:


//--------------------- .nv.info._Z17fuse_tanh_kernel0PfS_ --------------------------
	.section	.nv.info._Z17fuse_tanh_kernel0PfS_,"",@"SHT_CUDA_INFO"
	.sectionflags	@""
	.align	4


	//----- nvinfo : EIATTR_CUDA_API_VERSION
	.align		4
        /*0000*/ 	.byte	0x04, 0x37
        /*0002*/ 	.short	(.L_201 - .L_200)
.L_200:
        /*0004*/ 	.word	0x00000082


	//----- nvinfo : EIATTR_KPARAM_INFO
	.align		4
.L_201:
        /*0008*/ 	.byte	0x04, 0x17
        /*000a*/ 	.short	(.L_203 - .L_202)
.L_202:
        /*000c*/ 	.word	0x00000000
        /*0010*/ 	.short	0x0001
        /*0012*/ 	.short	0x0008
        /*0014*/ 	.byte	0x00, 0xf5, 0x21, 0x00


	//----- nvinfo : EIATTR_KPARAM_INFO
	.align		4
.L_203:
        /*0018*/ 	.byte	0x04, 0x17
        /*001a*/ 	.short	(.L_205 - .L_204)
.L_204:
        /*001c*/ 	.word	0x00000000
        /*0020*/ 	.short	0x0000
        /*0022*/ 	.short	0x0000
        /*0024*/ 	.byte	0x00, 0xf5, 0x21, 0x00


	//----- nvinfo : EIATTR_SPARSE_MMA_MASK
	.align		4
.L_205:
        /*0028*/ 	.byte	0x03, 0x50
        /*002a*/ 	.short	0x0000


	//----- nvinfo : EIATTR_MAXREG_COUNT
	.align		4
        /*002c*/ 	.byte	0x03, 0x1b
        /*002e*/ 	.short	0x00ff


	//----- nvinfo : EIATTR_MERCURY_ISA_VERSION
	.align		4
        /*0030*/ 	.byte	0x03, 0x5f
        /*0032*/ 	.short	0x0101


	//----- nvinfo : EIATTR_VRC_CTA_INIT_COUNT
	.align		4
        /*0034*/ 	.byte	0x02, 0x4a
	.zero		1
	.zero		1


	//----- nvinfo : EIATTR_EXIT_INSTR_OFFSETS
	.align		4
        /*0038*/ 	.byte	0x04, 0x1c
        /*003a*/ 	.short	(.L_207 - .L_206)


	//   ....[0]....
.L_206:
        /*003c*/ 	.word	0x00000060


	//   ....[1]....
        /*0040*/ 	.word	0x00000200


	//----- nvinfo : EIATTR_CBANK_PARAM_SIZE
	.align		4
.L_207:
        /*0044*/ 	.byte	0x03, 0x19
        /*0046*/ 	.short	0x0010


	//----- nvinfo : EIATTR_PARAM_CBANK
	.align		4
        /*0048*/ 	.byte	0x04, 0x0a
        /*004a*/ 	.short	(.L_209 - .L_208)
	.align		4
.L_208:
        /*004c*/ 	.word	index@(.nv.constant0._Z17fuse_tanh_kernel0PfS_)
        /*0050*/ 	.short	0x0380
        /*0052*/ 	.short	0x0010


	//----- nvinfo : EIATTR_SW_WAR
	.align		4
.L_209:
        /*0054*/ 	.byte	0x04, 0x36
        /*0056*/ 	.short	(.L_211 - .L_210)
.L_210:
        /*0058*/ 	.word	0x00000008
.L_211:


//--------------------- .nv.info._Z19fuse_conv2d_kernel0PfS_S_ --------------------------
	.section	.nv.info._Z19fuse_conv2d_kernel0PfS_S_,"",@"SHT_CUDA_INFO"
	.sectionflags	@""
	.align	4


	//----- nvinfo : EIATTR_CUDA_API_VERSION
	.align		4
        /*0000*/ 	.byte	0x04, 0x37
        /*0002*/ 	.short	(.L_213 - .L_212)
.L_212:
        /*0004*/ 	.word	0x00000082


	//----- nvinfo : EIATTR_KPARAM_INFO
	.align		4
.L_213:
        /*0008*/ 	.byte	0x04, 0x17
        /*000a*/ 	.short	(.L_215 - .L_214)
.L_214:
        /*000c*/ 	.word	0x00000000
        /*0010*/ 	.short	0x0002
        /*0012*/ 	.short	0x0010
        /*0014*/ 	.byte	0x00, 0xf5, 0x21, 0x00


	//----- nvinfo : EIATTR_KPARAM_INFO
	.align		4
.L_215:
        /*0018*/ 	.byte	0x04, 0x17
        /*001a*/ 	.short	(.L_217 - .L_216)
.L_216:
        /*001c*/ 	.word	0x00000000
        /*0020*/ 	.short	0x0001
        /*0022*/ 	.short	0x0008
        /*0024*/ 	.byte	0x00, 0xf5, 0x21, 0x00


	//----- nvinfo : EIATTR_KPARAM_INFO
	.align		4
.L_217:
        /*0028*/ 	.byte	0x04, 0x17
        /*002a*/ 	.short	(.L_219 - .L_218)
.L_218:
        /*002c*/ 	.word	0x00000000
        /*0030*/ 	.short	0x0000
        /*0032*/ 	.short	0x0000
        /*0034*/ 	.byte	0x00, 0xf5, 0x21, 0x00


	//----- nvinfo : EIATTR_SPARSE_MMA_MASK
	.align		4
.L_219:
        /*0038*/ 	.byte	0x03, 0x50
        /*003a*/ 	.short	0x0000


	//----- nvinfo : EIATTR_MAXREG_COUNT
	.align		4
        /*003c*/ 	.byte	0x03, 0x1b
        /*003e*/ 	.short	0x00ff


	//----- nvinfo : EIATTR_NUM_BARRIERS
	.align		4
        /*0040*/ 	.byte	0x02, 0x4c
        /*0042*/ 	.byte	0x01
	.zero		1


	//----- nvinfo : EIATTR_MERCURY_ISA_VERSION
	.align		4
        /*0044*/ 	.byte	0x03, 0x5f
        /*0046*/ 	.short	0x0101


	//----- nvinfo : EIATTR_VRC_CTA_INIT_COUNT
	.align		4
        /*0048*/ 	.byte	0x02, 0x4a
	.zero		1
	.zero		1


	//----- nvinfo : EIATTR_EXIT_INSTR_OFFSETS
	.align		4
        /*004c*/ 	.byte	0x04, 0x1c
        /*004e*/ 	.short	(.L_221 - .L_220)


	//   ....[0]....
.L_220:
        /*0050*/ 	.word	0x00001030


	//----- nvinfo : EIATTR_CRS_STACK_SIZE
	.align		4
.L_221:
        /*0054*/ 	.byte	0x04, 0x1e
        /*0056*/ 	.short	(.L_223 - .L_222)
.L_222:
        /*0058*/ 	.word	0x00000000


	//----- nvinfo : EIATTR_CBANK_PARAM_SIZE
	.align		4
.L_223:
        /*005c*/ 	.byte	0x03, 0x19
        /*005e*/ 	.short	0x0018


	//----- nvinfo : EIATTR_PARAM_CBANK
	.align		4
        /*0060*/ 	.byte	0x04, 0x0a
        /*0062*/ 	.short	(.L_225 - .L_224)
	.align		4
.L_224:
        /*0064*/ 	.word	index@(.nv.constant0._Z19fuse_conv2d_kernel0PfS_S_)
        /*0068*/ 	.short	0x0380
        /*006a*/ 	.short	0x0018


	//----- nvinfo : EIATTR_SW_WAR
	.align		4
.L_225:
        /*006c*/ 	.byte	0x04, 0x36
        /*006e*/ 	.short	(.L_227 - .L_226)
.L_226:
        /*0070*/ 	.word	0x00000008
.L_227:


//--------------------- .nv.callgraph             --------------------------
	.section	.nv.callgraph,"",@"SHT_CUDA_CALLGRAPH"
	.align	4
	.sectionentsize	8
	.align		4
        /*0000*/ 	.word	0x00000000
	.align		4
        /*0004*/ 	.word	0xffffffff
	.align		4
        /*0008*/ 	.word	0x00000000
	.align		4
        /*000c*/ 	.word	0xfffffffe
	.align		4
        /*0010*/ 	.word	0x00000000
	.align		4
        /*0014*/ 	.word	0xfffffffd
	.align		4
        /*0018*/ 	.word	0x00000000
	.align		4
        /*001c*/ 	.word	0xfffffffc


//--------------------- .text._Z20fuse_softmax_kernel2PfS_S_S_ --------------------------
	.section	.text._Z20fuse_softmax_kernel2PfS_S_S_,"ax",@progbits
	.align	128
        .global         _Z20fuse_softmax_kernel2PfS_S_S_
        .type           _Z20fuse_softmax_kernel2PfS_S_S_,@function
        .size           _Z20fuse_softmax_kernel2PfS_S_S_,(.L_x_51 - _Z20fuse_softmax_kernel2PfS_S_S_)
        .other          _Z20fuse_softmax_kernel2PfS_S_S_,@"STO_CUDA_ENTRY STV_DEFAULT"
_Z20fuse_softmax_kernel2PfS_S_S_:
.text._Z20fuse_softmax_kernel2PfS_S_S_:
[----:B------:R-:W-:Y:S01]  /*0000*/  LDC R1, c[0x0][0x37c] ;  /* 0x0000df00ff017b82 */ /* 0x000fe20000000800 */
[----:B------:R-:W0:Y:S02]  /*0010*/  S2R R2, SR_TID.X ;  /* 0x0000000000027919 */ /* 0x000e240000002100 */
[----:B0-----:R-:W-:-:S13]  /*0020*/  ISETP.GT.U32.AND P0, PT, R2, 0x9, PT ;  /* 0x000000090200780c */ /* 0x001fda0003f04070 */
[----:B------:R-:W-:Y:S05]  /*0030*/  @P0 EXIT ;  /* 0x000000000000094d */ /* 0x000fea0003800000 */
[----:B------:R-:W0:Y:S01]  /*0040*/  LDC.64 R4, c[0x0][0x388] ;  /* 0x0000e200ff047b82 */ /* 0x000e220000000a00 */
[----:B------:R-:W1:Y:S07]  /*0050*/  LDCU.64 UR4, c[0x0][0x358] ;  /* 0x00006b00ff0477ac */ /* 0x000e6e0008000a00 */
[----:B------:R-:W2:Y:S08]  /*0060*/  LDC.64 R6, c[0x0][0x390] ;  /* 0x0000e400ff067b82 */ /* 0x000eb00000000a00 */
[----:B------:R-:W3:Y:S01]  /*0070*/  LDC.64 R8, c[0x0][0x398] ;  /* 0x0000e600ff087b82 */ /* 0x000ee20000000a00 */
[----:B0-----:R-:W-:-:S06]  /*0080*/  IMAD.WIDE.U32 R4, R2, 0x4, R4 ;  /* 0x0000000402047825 */ /* 0x001fcc00078e0004 */
[----:B-1----:R-:W4:Y:S04]  /*0090*/  LDG.E.CONSTANT R4, desc[UR4][R4.64] ;  /* 0x0000000404047981 */ /* 0x002f28000c1e9900 */
[----:B--2---:R-:W4:Y:S04]  /*00a0*/  LDG.E.CONSTANT R7, desc[UR4][R6.64] ;  /* 0x0000000406077981 */ /* 0x004f28000c1e9900 */
[----:B---3--:R-:W2:Y:S01]  /*00b0*/  LDG.E.CONSTANT R9, desc[UR4][R8.64] ;  /* 0x0000000408097981 */ /* 0x008ea2000c1e9900 */
[----:B------:R-:W-:Y:S01]  /*00c0*/  BSSY.RECONVERGENT B0, `(.L_x_0) ;  /* 0x0000012000007945 */ /* 0x000fe20003800200 */
[----:B----4-:R-:W-:-:S04]  /*00d0*/  FADD R0, R4, -R7 ;  /* 0x8000000704007221 */ /* 0x010fc80000000000 */
[----:B------:R-:W-:-:S05]  /*00e0*/  FMUL R3, R0, 1.4426950216293334961 ;  /* 0x3fb8aa3b00037820 */ /* 0x000fca0000400000 */
[----:B------:R-:W-:Y:S01]  /*00f0*/  FSETP.GEU.AND P0, PT, R3, -126, PT ;  /* 0xc2fc00000300780b */ /* 0x000fe20003f0e000 */
[----:B--2---:R-:W0:-:S12]  /*0100*/  MUFU.RCP R10, R9 ;  /* 0x00000009000a7308 */ /* 0x004e180000001000 */
[----:B------:R-:W-:-:S04]  /*0110*/  @!P0 FMUL R3, R3, 0.5 ;  /* 0x3f00000003038820 */ /* 0x000fc80000400000 */
[----:B------:R-:W1:Y:S01]  /*0120*/  MUFU.EX2 R0, R3 ;  /* 0x0000000300007308 */ /* 0x000e620000000800 */
[----:B0-----:R-:W-:-:S04]  /*0130*/  FFMA R11, -R9, R10, 1 ;  /* 0x3f800000090b7423 */ /* 0x001fc8000000010a */
[----:B------:R-:W-:Y:S01]  /*0140*/  FFMA R11, R10, R11, R10 ;  /* 0x0000000b0a0b7223 */ /* 0x000fe2000000000a */
[----:B-1----:R-:W-:-:S04]  /*0150*/  @!P0 FMUL R0, R0, R0 ;  /* 0x0000000000008220 */ /* 0x002fc80000400000 */
[----:B------:R-:W0:Y:S01]  /*0160*/  FCHK P0, R0, R9 ;  /* 0x0000000900007302 */ /* 0x000e220000000000 */
[----:B------:R-:W-:-:S04]  /*0170*/  FFMA R4, R0, R11, RZ ;  /* 0x0000000b00047223 */ /* 0x000fc800000000ff */
[----:B------:R-:W-:-:S04]  /*0180*/  FFMA R5, -R9, R4, R0 ;  /* 0x0000000409057223 */ /* 0x000fc80000000100 */
[----:B------:R-:W-:Y:S01]  /*0190*/  FFMA R11, R11, R5, R4 ;  /* 0x000000050b0b7223 */ /* 0x000fe20000000004 */
[----:B0-----:R-:W-:Y:S06]  /*01a0*/  @!P0 BRA `(.L_x_1) ;  /* 0x00000000000c8947 */ /* 0x001fec0003800000 */
[----:B------:R-:W-:-:S07]  /*01b0*/  MOV R4, 0x1d0 ;  /* 0x000001d000047802 */ /* 0x000fce0000000f00 */
[----:B------:R-:W-:Y:S05]  /*01c0*/  CALL.REL.NOINC `($__internal_0_$__cuda_sm3x_div_rn_noftz_f32_slowpath) ;  /* 0x0000000000187944 */ /* 0x000fea0003c00000 */
[----:B------:R-:W-:-:S07]  /*01d0*/  IMAD.MOV.U32 R11, RZ, RZ, R0 ;  /* 0x000000ffff0b7224 */ /* 0x000fce00078e0000 */
.L_x_1:
[----:B------:R-:W-:Y:S05]  /*01e0*/  BSYNC.RECONVERGENT B0 ;  /* 0x0000000000007941 */ /* 0x000fea0003800200 */
.L_x_0:
[----:B------:R-:W0:Y:S02]  /*01f0*/  LDC.64 R4, c[0x0][0x380] ;  /* 0x0000e000ff047b82 */ /* 0x000e240000000a00 */
[----:B0-----:R-:W-:-:S05]  /*0200*/  IMAD.WIDE.U32 R2, R2, 0x4, R4 ;  /* 0x0000000402027825 */ /* 0x001fca00078e0004 */
[----:B------:R-:W-:Y:S01]  /*0210*/  STG.E desc[UR4][R2.64], R11 ;  /* 0x0000000b02007986 */ /* 0x000fe2000c101904 */
[----:B------:R-:W-:Y:S05]  /*0220*/  EXIT ;  /* 0x000000000000794d */ /* 0x000fea0003800000 */
        .weak           $__internal_0_$__cuda_sm3x_div_rn_noftz_f32_slowpath
        .type           $__internal_0_$__cuda_sm3x_div_rn_noftz_f32_slowpath,@function
        .size           $__internal_0_$__cuda_sm3x_div_rn_noftz_f32_slowpath,(.L_x_51 - $__internal_0_$__cuda_sm3x_div_rn_noftz_f32_slowpath)
$__internal_0_$__cuda_sm3x_div_rn_noftz_f32_slowpath:
[----:B------:R-:W-:Y:S01]  /*0230*/  SHF.R.U32.HI R5, RZ, 0x17, R9 ;  /* 0x00000017ff057819 */ /* 0x000fe20000011609 */
[----:B------:R-:W-:Y:S01]  /*0240*/  BSSY.RECONVERGENT B1, `(.L_x_2) ;  /* 0x0000064000017945 */ /* 0x000fe20003800200 */
[--C-:B------:R-:W-:Y:S01]  /*0250*/  SHF.R.U32.HI R3, RZ, 0x17, R0.reuse ;  /* 0x00000017ff037819 */ /* 0x100fe20000011600 */
[----:B------:R-:W-:Y:S01]  /*0260*/  IMAD.MOV.U32 R7, RZ, RZ, R0 ;  /* 0x000000ffff077224 */ /* 0x000fe200078e0000 */
[----:B------:R-:W-:Y:S02]  /*0270*/  LOP3.LUT R6, R5, 0xff, RZ, 0xc0, !PT ;  /* 0x000000ff05067812 */ /* 0x000fe400078ec0ff */
[----:B------:R-:W-:-:S03]  /*0280*/  LOP3.LUT R5, R3, 0xff, RZ, 0xc0, !PT ;  /* 0x000000ff03057812 */ /* 0x000fc600078ec0ff */
[----:B------:R-:W-:Y:S02]  /*0290*/  VIADD R11, R6, 0xffffffff ;  /* 0xffffffff060b7836 */ /* 0x000fe40000000000 */
[----:B------:R-:W-:-:S03]  /*02a0*/  VIADD R10, R5, 0xffffffff ;  /* 0xffffffff050a7836 */ /* 0x000fc60000000000 */
[----:B------:R-:W-:-:S04]  /*02b0*/  ISETP.GT.U32.AND P0, PT, R11, 0xfd, PT ;  /* 0x000000fd0b00780c */ /* 0x000fc80003f04070 */
[----:B------:R-:W-:-:S13]  /*02c0*/  ISETP.GT.U32.OR P0, PT, R10, 0xfd, P0 ;  /* 0x000000fd0a00780c */ /* 0x000fda0000704470 */
[----:B------:R-:W-:Y:S01]  /*02d0*/  @!P0 IMAD.MOV.U32 R8, RZ, RZ, RZ ;  /* 0x000000ffff088224 */ /* 0x000fe200078e00ff */
[----:B------:R-:W-:Y:S06]  /*02e0*/  @!P0 BRA `(.L_x_3) ;  /* 0x0000000000608947 */ /* 0x000fec0003800000 */
[----:B------:R-:W-:Y:S01]  /*02f0*/  FSETP.GTU.FTZ.AND P0, PT, |R0|, +INF , PT ;  /* 0x7f8000000000780b */ /* 0x000fe20003f1c200 */
[----:B------:R-:W-:Y:S01]  /*0300*/  IMAD.MOV.U32 R3, RZ, RZ, R9 ;  /* 0x000000ffff037224 */ /* 0x000fe200078e0009 */
[----:B------:R-:W-:-:S04]  /*0310*/  FSETP.GTU.FTZ.AND P1, PT, |R9|, +INF , PT ;  /* 0x7f8000000900780b */ /* 0x000fc80003f3c200 */
[----:B------:R-:W-:-:S13]  /*0320*/  PLOP3.LUT P0, PT, P0, P1, PT, 0xf8, 0x8f ;  /* 0x00000000008f781c */ /* 0x000fda0000703f70 */
[----:B------:R-:W-:Y:S05]  /*0330*/  @P0 BRA `(.L_x_4) ;  /* 0x00000004004c0947 */ /* 0x000fea0003800000 */
[----:B------:R-:W-:-:S13]  /*0340*/  LOP3.LUT P0, RZ, R9, 0x7fffffff, R7, 0xc8, !PT ;  /* 0x7fffffff09ff7812 */ /* 0x000fda000780c807 */
[----:B------:R-:W-:Y:S05]  /*0350*/  @!P0 BRA `(.L_x_5) ;  /* 0x00000004003c8947 */ /* 0x000fea0003800000 */
[C---:B------:R-:W-:Y:S02]  /*0360*/  FSETP.NEU.FTZ.AND P2, PT, |R0|.reuse, +INF , PT ;  /* 0x7f8000000000780b */ /* 0x040fe40003f5d200 */
[----:B------:R-:W-:Y:S02]  /*0370*/  FSETP.NEU.FTZ.AND P1, PT, |R3|, +INF , PT ;  /* 0x7f8000000300780b */ /* 0x000fe40003f3d200 */
[----:B------:R-:W-:-:S11]  /*0380*/  FSETP.NEU.FTZ.AND P0, PT, |R0|, +INF , PT ;  /* 0x7f8000000000780b */ /* 0x000fd60003f1d200 */
[----:B------:R-:W-:Y:S05]  /*0390*/  @!P1 BRA !P2, `(.L_x_5) ;  /* 0x00000004002c9947 */ /* 0x000fea0005000000 */
[----:B------:R-:W-:-:S04]  /*03a0*/  LOP3.LUT P2, RZ, R7, 0x7fffffff, RZ, 0xc0, !PT ;  /* 0x7fffffff07ff7812 */ /* 0x000fc8000784c0ff */
[----:B------:R-:W-:-:S13]  /*03b0*/  PLOP3.LUT P1, PT, P1, P2, PT, 0x2f, 0xf2 ;  /* 0x0000000000f2781c */ /* 0x000fda0000f24577 */
[----:B------:R-:W-:Y:S05]  /*03c0*/  @P1 BRA `(.L_x_6) ;  /* 0x0000000400181947 */ /* 0x000fea0003800000 */
[----:B------:R-:W-:-:S04]  /*03d0*/  LOP3.LUT P1, RZ, R9, 0x7fffffff, RZ, 0xc0, !PT ;  /* 0x7fffffff09ff7812 */ /* 0x000fc8000782c0ff */
[----:B------:R-:W-:-:S13]  /*03e0*/  PLOP3.LUT P0, PT, P0, P1, PT, 0x2f, 0xf2 ;  /* 0x0000000000f2781c */ /* 0x000fda0000702577 */
[----:B------:R-:W-:Y:S05]  /*03f0*/  @P0 BRA `(.L_x_7) ;  /* 0x0000000400000947 */ /* 0x000fea0003800000 */
[----:B------:R-:W-:Y:S02]  /*0400*/  ISETP.GE.AND P0, PT, R10, RZ, PT ;  /* 0x000000ff0a00720c */ /* 0x000fe40003f06270 */
[----:B------:R-:W-:-:S11]  /*0410*/  ISETP.GE.AND P1, PT, R11, RZ, PT ;  /* 0x000000ff0b00720c */ /* 0x000fd60003f26270 */
[----:B------:R-:W-:Y:S02]  /*0420*/  @P0 IMAD.MOV.U32 R8, RZ, RZ, RZ ;  /* 0x000000ffff080224 */ /* 0x000fe400078e00ff */
[----:B------:R-:W-:Y:S01]  /*0430*/  @!P0 FFMA R7, R0, 1.84467440737095516160e+19, RZ ;  /* 0x5f80000000078823 */ /* 0x000fe200000000ff */
[----:B------:R-:W-:Y:S02]  /*0440*/  @!P0 IMAD.MOV.U32 R8, RZ, RZ, -0x40 ;  /* 0xffffffc0ff088424 */ /* 0x000fe400078e00ff */
[----:B------:R-:W-:Y:S02]  /*0450*/  @!P1 FFMA R9, R3, 1.84467440737095516160e+19, RZ ;  /* 0x5f80000003099823 */ /* 0x000fe400000000ff */
[----:B------:R-:W-:-:S07]  /*0460*/  @!P1 VIADD R8, R8, 0x40 ;  /* 0x0000004008089836 */ /* 0x000fce0000000000 */
.L_x_3:
[----:B------:R-:W-:Y:S01]  /*0470*/  LEA R0, R6, 0xc0800000, 0x17 ;  /* 0xc080000006007811 */ /* 0x000fe200078eb8ff */
[----:B------:R-:W-:Y:S01]  /*0480*/  VIADD R5, R5, 0xffffff81 ;  /* 0xffffff8105057836 */ /* 0x000fe20000000000 */
[----:B------:R-:W-:Y:S03]  /*0490*/  BSSY.RECONVERGENT B2, `(.L_x_8) ;  /* 0x0000035000027945 */ /* 0x000fe60003800200 */
[----:B------:R-:W-:Y:S02]  /*04a0*/  IMAD.IADD R9, R9, 0x1, -R0 ;  /* 0x0000000109097824 */ /* 0x000fe400078e0a00 */
[C---:B------:R-:W-:Y:S01]  /*04b0*/  IMAD R0, R5.reuse, -0x800000, R7 ;  /* 0xff80000005007824 */ /* 0x040fe200078e0207 */
[----:B------:R-:W-:Y:S01]  /*04c0*/  IADD3 R5, PT, PT, R5, 0x7f, -R6 ;  /* 0x0000007f05057810 */ /* 0x000fe20007ffe806 */
[----:B------:R-:W0:Y:S01]  /*04d0*/  MUFU.RCP R3, R9 ;  /* 0x0000000900037308 */ /* 0x000e220000001000 */
[----:B------:R-:W-:-:S03]  /*04e0*/  FADD.FTZ R11, -R9, -RZ ;  /* 0x800000ff090b7221 */ /* 0x000fc60000010100 */
[----:B------:R-:W-:Y:S02]  /*04f0*/  IMAD.IADD R5, R5, 0x1, R8 ;  /* 0x0000000105057824 */ /* 0x000fe400078e0208 */
[----:B0-----:R-:W-:-:S04]  /*0500*/  FFMA R10, R3, R11, 1 ;  /* 0x3f800000030a7423 */ /* 0x001fc8000000000b */
[----:B------:R-:W-:-:S04]  /*0510*/  FFMA R12, R3, R10, R3 ;  /* 0x0000000a030c7223 */ /* 0x000fc80000000003 */
[----:B------:R-:W-:-:S04]  /*0520*/  FFMA R3, R0, R12, RZ ;  /* 0x0000000c00037223 */ /* 0x000fc800000000ff */
[----:B------:R-:W-:-:S04]  /*0530*/  FFMA R10, R11, R3, R0 ;  /* 0x000000030b0a7223 */ /* 0x000fc80000000000 */
[----:B------:R-:W-:-:S04]  /*0540*/  FFMA R7, R12, R10, R3 ;  /* 0x0000000a0c077223 */ /* 0x000fc80000000003 */
[----:B------:R-:W-:-:S04]  /*0550*/  FFMA R10, R11, R7, R0 ;  /* 0x000000070b0a7223 */ /* 0x000fc80000000000 */
[----:B------:R-:W-:-:S05]  /*0560*/  FFMA R0, R12, R10, R7 ;  /* 0x0000000a0c007223 */ /* 0x000fca0000000007 */
[----:B------:R-:W-:-:S04]  /*0570*/  SHF.R.U32.HI R3, RZ, 0x17, R0 ;  /* 0x00000017ff037819 */ /* 0x000fc80000011600 */
[----:B------:R-:W-:-:S05]  /*0580*/  LOP3.LUT R3, R3, 0xff, RZ, 0xc0, !PT ;  /* 0x000000ff03037812 */ /* 0x000fca00078ec0ff */
[----:B------:R-:W-:-:S04]  /*0590*/  IMAD.IADD R9, R3, 0x1, R5 ;  /* 0x0000000103097824 */ /* 0x000fc800078e0205 */
[----:B------:R-:W-:-:S05]  /*05a0*/  VIADD R3, R9, 0xffffffff ;  /* 0xffffffff09037836 */ /* 0x000fca0000000000 */
[----:B------:R-:W-:-:S13]  /*05b0*/  ISETP.GE.U32.AND P0, PT, R3, 0xfe, PT ;  /* 0x000000fe0300780c */ /* 0x000fda0003f06070 */
[----:B------:R-:W-:Y:S05]  /*05c0*/  @!P0 BRA `(.L_x_9) ;  /* 0x0000000000808947 */ /* 0x000fea0003800000 */
[----:B------:R-:W-:-:S13]  /*05d0*/  ISETP.GT.AND P0, PT, R9, 0xfe, PT ;  /* 0x000000fe0900780c */ /* 0x000fda0003f04270 */
[----:B------:R-:W-:Y:S05]  /*05e0*/  @P0 BRA `(.L_x_10) ;  /* 0x00000000006c0947 */ /* 0x000fea0003800000 */
[----:B------:R-:W-:-:S13]  /*05f0*/  ISETP.GE.AND P0, PT, R9, 0x1, PT ;  /* 0x000000010900780c */ /* 0x000fda0003f06270 */
[----:B------:R-:W-:Y:S05]  /*0600*/  @P0 BRA `(.L_x_11) ;  /* 0x0000000000740947 */ /* 0x000fea0003800000 */
[----:B------:R-:W-:Y:S02]  /*0610*/  ISETP.GE.AND P0, PT, R9, -0x18, PT ;  /* 0xffffffe80900780c */ /* 0x000fe40003f06270 */
[----:B------:R-:W-:-:S11]  /*0620*/  LOP3.LUT R0, R0, 0x80000000, RZ, 0xc0, !PT ;  /* 0x8000000000007812 */ /* 0x000fd600078ec0ff */
[----:B------:R-:W-:Y:S05]  /*0630*/  @!P0 BRA `(.L_x_11) ;  /* 0x0000000000688947 */ /* 0x000fea0003800000 */
[CCC-:B------:R-:W-:Y:S01]  /*0640*/  FFMA.RZ R3, R12.reuse, R10.reuse, R7.reuse ;  /* 0x0000000a0c037223 */ /* 0x1c0fe2000000c007 */
[C---:B------:R-:W-:Y:S02]  /*0650*/  VIADD R8, R9.reuse, 0x20 ;  /* 0x0000002009087836 */ /* 0x040fe40000000000 */
[CCC-:B------:R-:W-:Y:S01]  /*0660*/  FFMA.RM R6, R12.reuse, R10.reuse, R7.reuse ;  /* 0x0000000a0c067223 */ /* 0x1c0fe20000004007 */
[----:B------:R-:W-:Y:S02]  /*0670*/  ISETP.NE.AND P2, PT, R9, RZ, PT ;  /* 0x000000ff0900720c */ /* 0x000fe40003f45270 */
[----:B------:R-:W-:Y:S01]  /*0680*/  LOP3.LUT R5, R3, 0x7fffff, RZ, 0xc0, !PT ;  /* 0x007fffff03057812 */ /* 0x000fe200078ec0ff */
[----:B------:R-:W-:Y:S01]  /*0690*/  FFMA.RP R3, R12, R10, R7 ;  /* 0x0000000a0c037223 */ /* 0x000fe20000008007 */
[----:B------:R-:W-:Y:S01]  /*06a0*/  IMAD.MOV R7, RZ, RZ, -R9 ;  /* 0x000000ffff077224 */ /* 0x000fe200078e0a09 */
[----:B------:R-:W-:Y:S02]  /*06b0*/  ISETP.NE.AND P1, PT, R9, RZ, PT ;  /* 0x000000ff0900720c */ /* 0x000fe40003f25270 */
[----:B------:R-:W-:-:S02]  /*06c0*/  LOP3.LUT R5, R5, 0x800000, RZ, 0xfc, !PT ;  /* 0x0080000005057812 */ /* 0x000fc400078efcff */
[----:B------:R-:W-:Y:S02]  /*06d0*/  FSETP.NEU.FTZ.AND P0, PT, R3, R6, PT ;  /* 0x000000060300720b */ /* 0x000fe40003f1d000 */
[----:B------:R-:W-:Y:S02]  /*06e0*/  SHF.L.U32 R8, R5, R8, RZ ;  /* 0x0000000805087219 */ /* 0x000fe400000006ff */
[----:B------:R-:W-:Y:S02]  /*06f0*/  SEL R6, R7, RZ, P2 ;  /* 0x000000ff07067207 */ /* 0x000fe40001000000 */
[----:B------:R-:W-:Y:S02]  /*0700*/  ISETP.NE.AND P1, PT, R8, RZ, P1 ;  /* 0x000000ff0800720c */ /* 0x000fe40000f25270 */
[----:B------:R-:W-:Y:S02]  /*0710*/  SHF.R.U32.HI R6, RZ, R6, R5 ;  /* 0x00000006ff067219 */ /* 0x000fe40000011605 */
[----:B------:R-:W-:-:S02]  /*0720*/  PLOP3.LUT P0, PT, P0, P1, PT, 0xf8, 0x8f ;  /* 0x00000000008f781c */ /* 0x000fc40000703f70 */
[----:B------:R-:W-:Y:S02]  /*0730*/  SHF.R.U32.HI R8, RZ, 0x1, R6 ;  /* 0x00000001ff087819 */ /* 0x000fe40000011606 */
[----:B------:R-:W-:-:S04]  /*0740*/  SEL R3, RZ, 0x1, !P0 ;  /* 0x00000001ff037807 */ /* 0x000fc80004000000 */
[----:B------:R-:W-:-:S04]  /*0750*/  LOP3.LUT R3, R3, 0x1, R8, 0xf8, !PT ;  /* 0x0000000103037812 */ /* 0x000fc800078ef808 */
[----:B------:R-:W-:-:S05]  /*0760*/  LOP3.LUT R3, R3, R6, RZ, 0xc0, !PT ;  /* 0x0000000603037212 */ /* 0x000fca00078ec0ff */
[----:B------:R-:W-:-:S05]  /*0770*/  IMAD.IADD R3, R8, 0x1, R3 ;  /* 0x0000000108037824 */ /* 0x000fca00078e0203 */
[----:B------:R-:W-:Y:S01]  /*0780*/  LOP3.LUT R0, R3, R0, RZ, 0xfc, !PT ;  /* 0x0000000003007212 */ /* 0x000fe200078efcff */
[----:B------:R-:W-:Y:S06]  /*0790*/  BRA `(.L_x_11) ;  /* 0x0000000000107947 */ /* 0x000fec0003800000 */
.L_x_10:
[----:B------:R-:W-:-:S04]  /*07a0*/  LOP3.LUT R0, R0, 0x80000000, RZ, 0xc0, !PT ;  /* 0x8000000000007812 */ /* 0x000fc800078ec0ff */
[----:B------:R-:W-:Y:S01]  /*07b0*/  LOP3.LUT R0, R0, 0x7f800000, RZ, 0xfc, !PT ;  /* 0x7f80000000007812 */ /* 0x000fe200078efcff */
[----:B------:R-:W-:Y:S06]  /*07c0*/  BRA `(.L_x_11) ;  /* 0x0000000000047947 */ /* 0x000fec0003800000 */
.L_x_9:
[----:B------:R-:W-:-:S07]  /*07d0*/  IMAD R0, R5, 0x800000, R0 ;  /* 0x0080000005007824 */ /* 0x000fce00078e0200 */
.L_x_11:
[----:B------:R-:W-:Y:S05]  /*07e0*/  BSYNC.RECONVERGENT B2 ;  /* 0x0000000000027941 */ /* 0x000fea0003800200 */
.L_x_8:
[----:B------:R-:W-:Y:S05]  /*07f0*/  BRA `(.L_x_12) ;  /* 0x0000000000207947 */ /* 0x000fea0003800000 */
.L_x_7:
[----:B------:R-:W-:-:S04]  /*0800*/  LOP3.LUT R0, R9, 0x80000000, R7, 0x48, !PT ;  /* 0x8000000009007812 */ /* 0x000fc800078e4807 */
[----:B------:R-:W-:Y:S01]  /*0810*/  LOP3.LUT R0, R0, 0x7f800000, RZ, 0xfc, !PT ;  /* 0x7f80000000007812 */ /* 0x000fe200078efcff */
[----:B------:R-:W-:Y:S06]  /*0820*/  BRA `(.L_x_12) ;  /* 0x0000000000147947 */ /* 0x000fec0003800000 */
.L_x_6:
[----:B------:R-:W-:Y:S01]  /*0830*/  LOP3.LUT R0, R9, 0x80000000, R7, 0x48, !PT ;  /* 0x8000000009007812 */ /* 0x000fe200078e4807 */
[----:B------:R-:W-:Y:S06]  /*0840*/  BRA `(.L_x_12) ;  /* 0x00000000000c7947 */ /* 0x000fec0003800000 */
.L_x_5:
[----:B------:R-:W0:Y:S01]  /*0850*/  MUFU.RSQ R0, -QNAN ;  /* 0xffc0000000007908 */ /* 0x000e220000001400 */
[----:B------:R-:W-:Y:S05]  /*0860*/  BRA `(.L_x_12) ;  /* 0x0000000000047947 */ /* 0x000fea0003800000 */
.L_x_4:
[----:B------:R-:W-:-:S07]  /*0870*/  FADD.FTZ R0, R0, R3 ;  /* 0x0000000300007221 */ /* 0x000fce0000010000 */
.L_x_12:
[----:B------:R-:W-:Y:S05]  /*0880*/  BSYNC.RECONVERGENT B1 ;  /* 0x0000000000017941 */ /* 0x000fea0003800200 */
.L_x_2:
[----:B------:R-:W-:-:S04]  /*0890*/  IMAD.MOV.U32 R5, RZ, RZ, 0x0 ;  /* 0x00000000ff057424 */ /* 0x000fc800078e00ff */
[----:B0-----:R-:W-:Y:S05]  /*08a0*/  RET.REL.NODEC R4 `(_Z20fuse_softmax_kernel2PfS_S_S_) ;  /* 0xfffffff404d47950 */ /* 0x001fea0003c3ffff */
.L_x_13:
[----:B------:R-:W-:-:S00]  /*08b0*/  BRA `(.L_x_13) ;  /* 0xfffffffc00fc7947 */ /* 0x000fc0000383ffff */
[----:B------:R-:W-:-:S00]  /*08c0*/  NOP ;  /* 0x0000000000007918 */ /* 0x000fc00000000000 */
        /* <DEDUP_REMOVED lines=11> */
.L_x_51:


//--------------------- .text._Z20fuse_softmax_kernel1PfS_S_ --------------------------
	.section	.text._Z20fuse_softmax_kernel1PfS_S_,"ax",@progbits
	.align	128
        .global         _Z20fuse_softmax_kernel1PfS_S_
        .type           _Z20fuse_softmax_kernel1PfS_S_,@function
        .size           _Z20fuse_softmax_kernel1PfS_S_,(.L_x_53 - _Z20fuse_softmax_kernel1PfS_S_)
        .other          _Z20fuse_softmax_kernel1PfS_S_,@"STO_CUDA_ENTRY STV_DEFAULT"
_Z20fuse_softmax_kernel1PfS_S_:
.text._Z20fuse_softmax_kernel1PfS_S_:
[----:B------:R-:W-:Y:S01]  /*0000*/  LDC R1, c[0x0][0x37c] ;  /* 0x0000df00ff017b82 */ /* 0x000fe20000000800 */
[----:B------:R-:W0:Y:S01]  /*0010*/  S2R R9, SR_TID.X ;  /* 0x0000000000097919 */ /* 0x000e220000002100 */
[----:B------:R-:W1:Y:S01]  /*0020*/  LDCU.64 UR6, c[0x0][0x358] ;  /* 0x00006b00ff0677ac */ /* 0x000e620008000a00 */
[----:B0-----:R-:W-:-:S13]  /*0030*/  ISETP.GT.U32.AND P1, PT, R9, 0x9, PT ;  /* 0x000000090900780c */ /* 0x001fda0003f24070 */
[----:B------:R-:W0:Y:S08]  /*0040*/  @!P1 LDC.64 R2, c[0x0][0x380] ;  /* 0x0000e000ff029b82 */ /* 0x000e300000000a00 */
[----:B------:R-:W2:Y:S01]  /*0050*/  @!P1 LDC.64 R4, c[0x0][0x388] ;  /* 0x0000e200ff049b82 */ /* 0x000ea20000000a00 */
[----:B0-----:R-:W-:-:S06]  /*0060*/  @!P1 IMAD.WIDE.U32 R2, R9, 0x4, R2 ;  /* 0x0000000409029825 */ /* 0x001fcc00078e0002 */
[----:B-1----:R0:W3:Y:S04]  /*0070*/  @!P1 LDG.E.CONSTANT R2, desc[UR6][R2.64] ;  /* 0x0000000602029981 */ /* 0x0020e8000c1e9900 */
[----:B--2---:R-:W3:Y:S01]  /*0080*/  @!P1 LDG.E.CONSTANT R5, desc[UR6][R4.64] ;  /* 0x0000000604059981 */ /* 0x004ee2000c1e9900 */
[----:B------:R-:W-:Y:S01]  /*0090*/  PLOP3.LUT P0, PT, PT, PT, PT, 0x80, 0x8 ;  /* 0x000000000008781c */ /* 0x000fe20003f0f070 */
[----:B------:R-:W1:Y:S01]  /*00a0*/  S2UR UR5, SR_CgaCtaId ;  /* 0x00000000000579c3 */ /* 0x000e620000008800 */
[----:B------:R-:W-:Y:S02]  /*00b0*/  UMOV UR4, 0x400 ;  /* 0x0000040000047882 */ /* 0x000fe40000000000 */
[----:B-1----:R-:W-:-:S06]  /*00c0*/  ULEA UR4, UR5, UR4, 0x18 ;  /* 0x0000000405047291 */ /* 0x002fcc000f8ec0ff */
[----:B0-----:R-:W-:Y:S01]  /*00d0*/  LEA R3, R9, UR4, 0x2 ;  /* 0x0000000409037c11 */ /* 0x001fe2000f8e10ff */
[----:B------:R-:W-:Y:S01]  /*00e0*/  BSSY.RECONVERGENT B0, `(.L_x_14) ;  /* 0x0000029000007945 */ /* 0x000fe20003800200 */
[----:B---3--:R-:W-:-:S04]  /*00f0*/  @!P1 FADD R0, R2, -R5 ;  /* 0x8000000502009221 */ /* 0x008fc80000000000 */
[----:B------:R-:W-:-:S05]  /*0100*/  @!P1 FMUL R6, R0, 1.4426950216293334961 ;  /* 0x3fb8aa3b00069820 */ /* 0x000fca0000400000 */
[----:B------:R-:W-:-:S04]  /*0110*/  @!P1 FSETP.GEU.AND P2, PT, R6, -126, PT ;  /* 0xc2fc00000600980b */ /* 0x000fc80003f4e000 */
[----:B------:R-:W-:-:S13]  /*0120*/  @!P1 PLOP3.LUT P0, PT, P2, PT, PT, 0x80, 0x8 ;  /* 0x000000000008981c */ /* 0x000fda000170f070 */
[----:B------:R-:W-:-:S04]  /*0130*/  @!P0 FMUL R6, R6, 0.5 ;  /* 0x3f00000006068820 */ /* 0x000fc80000400000 */
[----:B------:R-:W0:Y:S01]  /*0140*/  @!P1 MUFU.EX2 R7, R6 ;  /* 0x0000000600079308 */ /* 0x000e220000000800 */
[----:B------:R-:W-:Y:S02]  /*0150*/  HFMA2 R0, -RZ, RZ, 0, 0 ;  /* 0x00000000ff007431 */ /* 0x000fe400000001ff */
[----:B0-----:R-:W-:-:S04]  /*0160*/  @!P0 FMUL R7, R7, R7 ;  /* 0x0000000707078220 */ /* 0x001fc80000400000 */
[----:B------:R-:W-:-:S05]  /*0170*/  @!P1 FADD R0, RZ, R7 ;  /* 0x00000007ff009221 */ /* 0x000fca0000000000 */
[----:B------:R-:W-:Y:S01]  /*0180*/  STS [R3], R0 ;  /* 0x0000000003007388 */ /* 0x000fe20000000800 */
[----:B------:R-:W-:Y:S01]  /*0190*/  BAR.SYNC.DEFER_BLOCKING 0x0 ;  /* 0x0000000000007b1d */ /* 0x000fe20000010000 */
[----:B------:R-:W-:-:S13]  /*01a0*/  ISETP.GT.U32.AND P2, PT, R9, 0x1f, PT ;  /* 0x0000001f0900780c */ /* 0x000fda0003f44070 */
[----:B------:R-:W-:Y:S04]  /*01b0*/  @!P2 LDS R2, [R3] ;  /* 0x000000000302a984 */ /* 0x000fe80000000800 */
[----:B------:R-:W0:Y:S01]  /*01c0*/  @!P2 LDS R5, [R3+0x80] ;  /* 0x000080000305a984 */ /* 0x000e220000000800 */
[C---:B------:R-:W-:Y:S02]  /*01d0*/  ISETP.GT.U32.AND P0, PT, R9.reuse, 0xf, PT ;  /* 0x0000000f0900780c */ /* 0x040fe40003f04070 */
[----:B------:R-:W-:Y:S01]  /*01e0*/  ISETP.NE.AND P1, PT, R9, RZ, PT ;  /* 0x000000ff0900720c */ /* 0x000fe20003f25270 */
[----:B0-----:R-:W-:-:S05]  /*01f0*/  @!P2 FADD R2, R2, R5 ;  /* 0x000000050202a221 */ /* 0x001fca0000000000 */
[----:B------:R0:W-:Y:S01]  /*0200*/  @!P2 STS [R3], R2 ;  /* 0x000000020300a388 */ /* 0x0001e20000000800 */
[----:B------:R-:W-:Y:S06]  /*0210*/  BAR.SYNC.DEFER_BLOCKING 0x0 ;  /* 0x0000000000007b1d */ /* 0x000fec0000010000 */
[----:B------:R-:W-:Y:S05]  /*0220*/  @P0 BRA `(.L_x_15) ;  /* 0x0000000000500947 */ /* 0x000fea0003800000 */
[----:B------:R-:W-:Y:S04]  /*0230*/  LDS R0, [R3] ;  /* 0x0000000003007984 */ /* 0x000fe80000000800 */
[----:B------:R-:W1:Y:S02]  /*0240*/  LDS R5, [R3+0x40] ;  /* 0x0000400003057984 */ /* 0x000e640000000800 */
[----:B-1----:R-:W-:-:S05]  /*0250*/  FADD R0, R0, R5 ;  /* 0x0000000500007221 */ /* 0x002fca0000000000 */
[----:B------:R-:W-:Y:S04]  /*0260*/  STS [R3], R0 ;  /* 0x0000000003007388 */ /* 0x000fe80000000800 */
[----:B0-----:R-:W-:Y:S04]  /*0270*/  LDS R2, [R3] ;  /* 0x0000000003027984 */ /* 0x001fe80000000800 */
[----:B------:R-:W0:Y:S02]  /*0280*/  LDS R5, [R3+0x20] ;  /* 0x0000200003057984 */ /* 0x000e240000000800 */
[----:B0-----:R-:W-:-:S05]  /*0290*/  FADD R2, R2, R5 ;  /* 0x0000000502027221 */ /* 0x001fca0000000000 */
[----:B------:R-:W-:Y:S04]  /*02a0*/  STS [R3], R2 ;  /* 0x0000000203007388 */ /* 0x000fe80000000800 */
[----:B------:R-:W-:Y:S04]  /*02b0*/  LDS R4, [R3] ;  /* 0x0000000003047984 */ /* 0x000fe80000000800 */
        /* <DEDUP_REMOVED lines=10> */
[----:B------:R1:W-:Y:S02]  /*0360*/  STS [R3], R0 ;  /* 0x0000000003007388 */ /* 0x0003e40000000800 */
.L_x_15:
[----:B------:R-:W-:Y:S05]  /*0370*/  BSYNC.RECONVERGENT B0 ;  /* 0x0000000000007941 */ /* 0x000fea0003800200 */
.L_x_14:
[----:B------:R-:W-:Y:S06]  /*0380*/  BAR.SYNC.DEFER_BLOCKING 0x0 ;  /* 0x0000000000007b1d */ /* 0x000fec0000010000 */
[----:B------:R-:W-:Y:S05]  /*0390*/  @P1 EXIT ;  /* 0x000000000000194d */ /* 0x000fea0003800000 */
[----:B------:R-:W2:Y:S01]  /*03a0*/  LDS R5, [UR4] ;  /* 0x00000004ff057984 */ /* 0x000ea20008000800 */
[----:B01----:R-:W2:Y:S03]  /*03b0*/  LDC.64 R2, c[0x0][0x390] ;  /* 0x0000e400ff027b82 */ /* 0x003ea60000000a00 */
[----:B--2---:R-:W-:Y:S01]  /*03c0*/  STG.E desc[UR6][R2.64], R5 ;  /* 0x0000000502007986 */ /* 0x004fe2000c101906 */
[----:B------:R-:W-:Y:S05]  /*03d0*/  EXIT ;  /* 0x000000000000794d */ /* 0x000fea0003800000 */
.L_x_16:
        /* <DEDUP_REMOVED lines=10> */
.L_x_53:


//--------------------- .text._Z20fuse_softmax_kernel0PfS_ --------------------------
	.section	.text._Z20fuse_softmax_kernel0PfS_,"ax",@progbits
	.align	128
        .global         _Z20fuse_softmax_kernel0PfS_
        .type           _Z20fuse_softmax_kernel0PfS_,@function
        .size           _Z20fuse_softmax_kernel0PfS_,(.L_x_54 - _Z20fuse_softmax_kernel0PfS_)
        .other          _Z20fuse_softmax_kernel0PfS_,@"STO_CUDA_ENTRY STV_DEFAULT"
_Z20fuse_softmax_kernel0PfS_:
.text._Z20fuse_softmax_kernel0PfS_:
[----:B------:R-:W-:Y:S08]  /*0000*/  LDC R1, c[0x0][0x37c] ;  /* 0x0000df00ff017b82 */ /* 0x000ff00000000800 */
[----:B------:R-:W0:Y:S01]  /*0010*/  LDC.64 R4, c[0x0][0x388] ;  /* 0x0000e200ff047b82 */ /* 0x000e220000000a00 */
[----:B------:R-:W0:Y:S02]  /*0020*/  LDCU.64 UR4, c[0x0][0x358] ;  /* 0x00006b00ff0477ac */ /* 0x000e240008000a00 */
[----:B0-----:R-:W2:Y:S04]  /*0030*/  LDG.E.CONSTANT R0, desc[UR4][R4.64] ;  /* 0x0000000404007981 */ /* 0x001ea8000c1e9900 */
[----:B------:R-:W2:Y:S04]  /*0040*/  LDG.E.CONSTANT R7, desc[UR4][R4.64+0x4] ;  /* 0x0000040404077981 */ /* 0x000ea8000c1e9900 */
[----:B------:R-:W3:Y:S04]  /*0050*/  LDG.E.CONSTANT R9, desc[UR4][R4.64+0x8] ;  /* 0x0000080404097981 */ /* 0x000ee8000c1e9900 */
[----:B------:R-:W3:Y:S04]  /*0060*/  LDG.E.CONSTANT R6, desc[UR4][R4.64+0xc] ;  /* 0x00000c0404067981 */ /* 0x000ee8000c1e9900 */
[----:B------:R-:W4:Y:S04]  /*0070*/  LDG.E.CONSTANT R11, desc[UR4][R4.64+0x10] ;  /* 0x00001004040b7981 */ /* 0x000f28000c1e9900 */
[----:B------:R-:W4:Y:S04]  /*0080*/  LDG.E.CONSTANT R8, desc[UR4][R4.64+0x14] ;  /* 0x0000140404087981 */ /* 0x000f28000c1e9900 */
[----:B------:R-:W5:Y:S04]  /*0090*/  LDG.E.CONSTANT R13, desc[UR4][R4.64+0x18] ;  /* 0x00001804040d7981 */ /* 0x000f68000c1e9900 */
[----:B------:R-:W5:Y:S04]  /*00a0*/  LDG.E.CONSTANT R10, desc[UR4][R4.64+0x1c] ;  /* 0x00001c04040a7981 */ /* 0x000f68000c1e9900 */
[----:B------:R-:W5:Y:S04]  /*00b0*/  LDG.E.CONSTANT R15, desc[UR4][R4.64+0x20] ;  /* 0x00002004040f7981 */ /* 0x000f68000c1e9900 */
[----:B------:R-:W5:Y:S01]  /*00c0*/  LDG.E.CONSTANT R12, desc[UR4][R4.64+0x24] ;  /* 0x00002404040c7981 */ /* 0x000f62000c1e9900 */
[----:B------:R-:W0:Y:S01]  /*00d0*/  LDC.64 R2, c[0x0][0x380] ;  /* 0x0000e000ff027b82 */ /* 0x000e220000000a00 */
[----:B--2---:R-:W-:-:S04]  /*00e0*/  FMNMX3 R0, R0, -3.40282306073709652508e+38, R7, !PT ;  /* 0xff7ffffd00007876 */ /* 0x004fc80007800007 */
[----:B---3--:R-:W-:-:S04]  /*00f0*/  FMNMX3 R0, R0, R9, R6, !PT ;  /* 0x0000000900007276 */ /* 0x008fc80007800006 */
[----:B----4-:R-:W-:-:S04]  /*0100*/  FMNMX3 R0, R0, R11, R8, !PT ;  /* 0x0000000b00007276 */ /* 0x010fc80007800008 */
[----:B-----5:R-:W-:-:S04]  /*0110*/  FMNMX3 R0, R0, R13, R10, !PT ;  /* 0x0000000d00007276 */ /* 0x020fc8000780000a */
[----:B------:R-:W-:-:S05]  /*0120*/  FMNMX3 R15, R0, R15, R12, !PT ;  /* 0x0000000f000f7276 */ /* 0x000fca000780000c */
[----:B0-----:R-:W-:Y:S01]  /*0130*/  STG.E desc[UR4][R2.64], R15 ;  /* 0x0000000f02007986 */ /* 0x001fe2000c101904 */
[----:B------:R-:W-:Y:S05]  /*0140*/  EXIT ;  /* 0x000000000000794d */ /* 0x000fea0003800000 */
.L_x_17:
        /* <DEDUP_REMOVED lines=11> */
.L_x_54:


//--------------------- .text._Z18fuse_dense_kernel0PfS_S_S_ --------------------------
	.section	.text._Z18fuse_dense_kernel0PfS_S_S_,"ax",@progbits
	.align	128
        .global         _Z18fuse_dense_kernel0PfS_S_S_
        .type           _Z18fuse_dense_kernel0PfS_S_S_,@function
        .size           _Z18fuse_dense_kernel0PfS_S_S_,(.L_x_55 - _Z18fuse_dense_kernel0PfS_S_S_)
        .other          _Z18fuse_dense_kernel0PfS_S_S_,@"STO_CUDA_ENTRY STV_DEFAULT"
_Z18fuse_dense_kernel0PfS_S_S_:
.text._Z18fuse_dense_kernel0PfS_S_S_:
[----:B------:R-:W-:Y:S01]  /*0000*/  LDC R1, c[0x0][0x37c] ;  /* 0x0000df00ff017b82 */ /* 0x000fe20000000800 */
[----:B------:R-:W0:Y:S07]  /*0010*/  S2R R7, SR_TID.X ;  /* 0x0000000000077919 */ /* 0x000e2e0000002100 */
[----:B------:R-:W0:Y:S01]  /*0020*/  LDC.64 R2, c[0x0][0x380] ;  /* 0x0000e000ff027b82 */ /* 0x000e220000000a00 */
[----:B------:R-:W1:Y:S01]  /*0030*/  LDCU.64 UR6, c[0x0][0x358] ;  /* 0x00006b00ff0677ac */ /* 0x000e620008000a00 */
[----:B------:R-:W2:Y:S06]  /*0040*/  S2R R6, SR_CTAID.X ;  /* 0x0000000000067919 */ /* 0x000eac0000002500 */
[----:B------:R-:W3:Y:S01]  /*0050*/  LDC.64 R4, c[0x0][0x388] ;  /* 0x0000e200ff047b82 */ /* 0x000ee20000000a00 */
[----:B0-----:R-:W-:-:S04]  /*0060*/  IMAD.WIDE.U32 R2, R7, 0x4, R2 ;  /* 0x0000000407027825 */ /* 0x001fc800078e0002 */
[----:B--2---:R-:W-:Y:S01]  /*0070*/  IMAD R9, R6, 0x4e2, R7 ;  /* 0x000004e206097824 */ /* 0x004fe200078e0207 */
[----:B-1----:R-:W2:Y:S03]  /*0080*/  LDG.E.CONSTANT R0, desc[UR6][R2.64] ;  /* 0x0000000602007981 */ /* 0x002ea6000c1e9900 */
[----:B---3--:R-:W-:Y:S01]  /*0090*/  IMAD.WIDE.U32 R4, R9, 0x4, R4 ;  /* 0x0000000409047825 */ /* 0x008fe200078e0004 */
[C---:B------:R-:W-:Y:S01]  /*00a0*/  ISETP.GT.U32.AND P2, PT, R7.reuse, 0x3e1, PT ;  /* 0x000003e10700780c */ /* 0x040fe20003f44070 */
[----:B------:R-:W3:Y:S04]  /*00b0*/  LDG.E.CONSTANT R11, desc[UR6][R2.64+0x100] ;  /* 0x00010006020b7981 */ /* 0x000ee8000c1e9900 */
[----:B------:R-:W2:Y:S01]  /*00c0*/  LDG.E.CONSTANT R9, desc[UR6][R4.64] ;  /* 0x0000000604097981 */ /* 0x000ea2000c1e9900 */
[----:B------:R-:W-:-:S03]  /*00d0*/  ISETP.GT.U32.AND P3, PT, R7, 0x3a1, PT ;  /* 0x000003a10700780c */ /* 0x000fc60003f64070 */
[----:B------:R-:W3:Y:S04]  /*00e0*/  LDG.E.CONSTANT R8, desc[UR6][R4.64+0x100] ;  /* 0x0001000604087981 */ /* 0x000ee8000c1e9900 */
[----:B------:R-:W4:Y:S04]  /*00f0*/  LDG.E.CONSTANT R13, desc[UR6][R2.64+0x200] ;  /* 0x00020006020d7981 */ /* 0x000f28000c1e9900 */
[----:B------:R-:W4:Y:S04]  /*0100*/  LDG.E.CONSTANT R10, desc[UR6][R4.64+0x200] ;  /* 0x00020006040a7981 */ /* 0x000f28000c1e9900 */
[----:B------:R-:W5:Y:S04]  /*0110*/  LDG.E.CONSTANT R15, desc[UR6][R2.64+0x300] ;  /* 0x00030006020f7981 */ /* 0x000f68000c1e9900 */
[----:B------:R-:W5:Y:S04]  /*0120*/  LDG.E.CONSTANT R12, desc[UR6][R4.64+0x300] ;  /* 0x00030006040c7981 */ /* 0x000f68000c1e9900 */
[----:B------:R-:W5:Y:S04]  /*0130*/  @!P2 LDG.E.CONSTANT R17, desc[UR6][R2.64+0x400] ;  /* 0x000400060211a981 */ /* 0x000f68000c1e9900 */
[----:B------:R-:W5:Y:S04]  /*0140*/  @!P2 LDG.E.CONSTANT R14, desc[UR6][R4.64+0x400] ;  /* 0x00040006040ea981 */ /* 0x000f68000c1e9900 */
[----:B------:R-:W5:Y:S04]  /*0150*/  @!P3 LDG.E.CONSTANT R19, desc[UR6][R2.64+0x500] ;  /* 0x000500060213b981 */ /* 0x000f68000c1e9900 */
[----:B------:R-:W5:Y:S01]  /*0160*/  @!P3 LDG.E.CONSTANT R16, desc[UR6][R4.64+0x500] ;  /* 0x000500060410b981 */ /* 0x000f62000c1e9900 */
[----:B------:R-:W-:-:S02]  /*0170*/  ISETP.GT.U32.AND P4, PT, R7, 0x361, PT ;  /* 0x000003610700780c */ /* 0x000fc40003f84070 */
[C---:B------:R-:W-:Y:S02]  /*0180*/  ISETP.GT.U32.AND P5, PT, R7.reuse, 0x321, PT ;  /* 0x000003210700780c */ /* 0x040fe40003fa4070 */
[C---:B------:R-:W-:Y:S02]  /*0190*/  ISETP.GT.U32.AND P6, PT, R7.reuse, 0x2e1, PT ;  /* 0x000002e10700780c */ /* 0x040fe40003fc4070 */
[C---:B------:R-:W-:Y:S02]  /*01a0*/  ISETP.GT.U32.AND P0, PT, R7.reuse, 0x2a1, PT ;  /* 0x000002a10700780c */ /* 0x040fe40003f04070 */
[----:B------:R-:W-:Y:S01]  /*01b0*/  ISETP.GT.U32.AND P1, PT, R7, 0x261, PT ;  /* 0x000002610700780c */ /* 0x000fe20003f24070 */
[----:B--2---:R-:W-:-:S04]  /*01c0*/  FFMA R0, R0, R9, RZ ;  /* 0x0000000900007223 */ /* 0x004fc800000000ff */
[----:B------:R-:W2:Y:S01]  /*01d0*/  @!P4 LDG.E.CONSTANT R9, desc[UR6][R2.64+0x600] ;  /* 0x000600060209c981 */ /* 0x000ea2000c1e9900 */
[----:B---3--:R-:W-:-:S03]  /*01e0*/  FFMA R0, R11, R8, R0 ;  /* 0x000000080b007223 */ /* 0x008fc60000000000 */
[----:B------:R-:W2:Y:S04]  /*01f0*/  @!P4 LDG.E.CONSTANT R8, desc[UR6][R4.64+0x600] ;  /* 0x000600060408c981 */ /* 0x000ea8000c1e9900 */
[----:B------:R-:W3:Y:S01]  /*0200*/  @!P5 LDG.E.CONSTANT R11, desc[UR6][R2.64+0x700] ;  /* 0x00070006020bd981 */ /* 0x000ee2000c1e9900 */
[----:B----4-:R-:W-:-:S03]  /*0210*/  FFMA R0, R13, R10, R0 ;  /* 0x0000000a0d007223 */ /* 0x010fc60000000000 */
[----:B------:R-:W3:Y:S04]  /*0220*/  @!P5 LDG.E.CONSTANT R10, desc[UR6][R4.64+0x700] ;  /* 0x00070006040ad981 */ /* 0x000ee8000c1e9900 */
[----:B------:R-:W4:Y:S01]  /*0230*/  @!P6 LDG.E.CONSTANT R13, desc[UR6][R2.64+0x800] ;  /* 0x00080006020de981 */ /* 0x000f22000c1e9900 */
[----:B-----5:R-:W-:-:S03]  /*0240*/  FFMA R0, R15, R12, R0 ;  /* 0x0000000c0f007223 */ /* 0x020fc60000000000 */
[----:B------:R-:W4:Y:S04]  /*0250*/  @!P6 LDG.E.CONSTANT R12, desc[UR6][R4.64+0x800] ;  /* 0x00080006040ce981 */ /* 0x000f28000c1e9900 */
[----:B------:R-:W5:Y:S01]  /*0260*/  @!P0 LDG.E.CONSTANT R15, desc[UR6][R2.64+0x900] ;  /* 0x00090006020f8981 */ /* 0x000f62000c1e9900 */
[----:B------:R-:W-:Y:S01]  /*0270*/  @!P2 FFMA R0, R17, R14, R0 ;  /* 0x0000000e1100a223 */ /* 0x000fe20000000000 */
[----:B------:R-:W-:Y:S02]  /*0280*/  ISETP.GT.U32.AND P2, PT, R7, 0x221, PT ;  /* 0x000002210700780c */ /* 0x000fe40003f44070 */
[----:B------:R-:W5:Y:S04]  /*0290*/  @!P0 LDG.E.CONSTANT R14, desc[UR6][R4.64+0x900] ;  /* 0x00090006040e8981 */ /* 0x000f68000c1e9900 */
[----:B------:R-:W5:Y:S01]  /*02a0*/  @!P1 LDG.E.CONSTANT R17, desc[UR6][R2.64+0xa00] ;  /* 0x000a000602119981 */ /* 0x000f62000c1e9900 */
[----:B------:R-:W-:Y:S01]  /*02b0*/  @!P3 FFMA R0, R19, R16, R0 ;  /* 0x000000101300b223 */ /* 0x000fe20000000000 */
[----:B------:R-:W-:-:S02]  /*02c0*/  ISETP.GT.U32.AND P3, PT, R7, 0x1e1, PT ;  /* 0x000001e10700780c */ /* 0x000fc40003f64070 */
[----:B------:R-:W5:Y:S04]  /*02d0*/  @!P1 LDG.E.CONSTANT R16, desc[UR6][R4.64+0xa00] ;  /* 0x000a000604109981 */ /* 0x000f68000c1e9900 */
[----:B------:R-:W5:Y:S04]  /*02e0*/  @!P2 LDG.E.CONSTANT R19, desc[UR6][R2.64+0xb00] ;  /* 0x000b00060213a981 */ /* 0x000f68000c1e9900 */
[----:B------:R-:W5:Y:S04]  /*02f0*/  @!P2 LDG.E.CONSTANT R18, desc[UR6][R4.64+0xb00] ;  /* 0x000b00060412a981 */ /* 0x000f68000c1e9900 */
[----:B------:R-:W5:Y:S04]  /*0300*/  @!P3 LDG.E.CONSTANT R21, desc[UR6][R2.64+0xc00] ;  /* 0x000c00060215b981 */ /* 0x000f68000c1e9900 */
[----:B------:R-:W5:Y:S01]  /*0310*/  @!P3 LDG.E.CONSTANT R20, desc[UR6][R4.64+0xc00] ;  /* 0x000c00060414b981 */ /* 0x000f62000c1e9900 */
[----:B--2---:R-:W-:Y:S01]  /*0320*/  @!P4 FFMA R0, R9, R8, R0 ;  /* 0x000000080900c223 */ /* 0x004fe20000000000 */
[----:B------:R-:W-:-:S03]  /*0330*/  ISETP.GT.U32.AND P4, PT, R7, 0x1a1, PT ;  /* 0x000001a10700780c */ /* 0x000fc60003f84070 */
[----:B---3--:R-:W-:Y:S01]  /*0340*/  @!P5 FFMA R0, R11, R10, R0 ;  /* 0x0000000a0b00d223 */ /* 0x008fe20000000000 */
[----:B------:R-:W-:-:S09]  /*0350*/  ISETP.GT.U32.AND P5, PT, R7, 0x161, PT ;  /* 0x000001610700780c */ /* 0x000fd20003fa4070 */
[----:B------:R-:W2:Y:S01]  /*0360*/  @!P4 LDG.E.CONSTANT R9, desc[UR6][R2.64+0xd00] ;  /* 0x000d00060209c981 */ /* 0x000ea2000c1e9900 */
[----:B----4-:R-:W-:Y:S01]  /*0370*/  @!P6 FFMA R0, R13, R12, R0 ;  /* 0x0000000c0d00e223 */ /* 0x010fe20000000000 */
[----:B------:R-:W-:Y:S02]  /*0380*/  ISETP.GT.U32.AND P6, PT, R7, 0x121, PT ;  /* 0x000001210700780c */ /* 0x000fe40003fc4070 */
[----:B------:R-:W2:Y:S04]  /*0390*/  @!P4 LDG.E.CONSTANT R8, desc[UR6][R4.64+0xd00] ;  /* 0x000d00060408c981 */ /* 0x000ea8000c1e9900 */
[----:B------:R-:W3:Y:S01]  /*03a0*/  @!P5 LDG.E.CONSTANT R11, desc[UR6][R2.64+0xe00] ;  /* 0x000e0006020bd981 */ /* 0x000ee2000c1e9900 */
[----:B-----5:R-:W-:Y:S01]  /*03b0*/  @!P0 FFMA R0, R15, R14, R0 ;  /* 0x0000000e0f008223 */ /* 0x020fe20000000000 */
[----:B------:R-:W-:-:S02]  /*03c0*/  ISETP.GT.U32.AND P0, PT, R7, 0xe1, PT ;  /* 0x000000e10700780c */ /* 0x000fc40003f04070 */
[----:B------:R-:W3:Y:S04]  /*03d0*/  @!P5 LDG.E.CONSTANT R10, desc[UR6][R4.64+0xe00] ;  /* 0x000e0006040ad981 */ /* 0x000ee8000c1e9900 */
[----:B------:R-:W4:Y:S01]  /*03e0*/  @!P6 LDG.E.CONSTANT R13, desc[UR6][R2.64+0xf00] ;  /* 0x000f0006020de981 */ /* 0x000f22000c1e9900 */
[----:B------:R-:W-:Y:S01]  /*03f0*/  @!P1 FFMA R0, R17, R16, R0 ;  /* 0x0000001011009223 */ /* 0x000fe20000000000 */
[----:B------:R-:W-:Y:S02]  /*0400*/  ISETP.GT.U32.AND P1, PT, R7, 0xa1, PT ;  /* 0x000000a10700780c */ /* 0x000fe40003f24070 */
[----:B------:R-:W4:Y:S04]  /*0410*/  @!P6 LDG.E.CONSTANT R12, desc[UR6][R4.64+0xf00] ;  /* 0x000f0006040ce981 */ /* 0x000f28000c1e9900 */
[----:B------:R-:W5:Y:S01]  /*0420*/  @!P0 LDG.E.CONSTANT R15, desc[UR6][R2.64+0x1000] ;  /* 0x00100006020f8981 */ /* 0x000f62000c1e9900 */
[----:B------:R-:W-:Y:S01]  /*0430*/  @!P2 FFMA R0, R19, R18, R0 ;  /* 0x000000121300a223 */ /* 0x000fe20000000000 */
[----:B------:R-:W-:-:S02]  /*0440*/  ISETP.GT.U32.AND P2, PT, R7, 0x61, PT ;  /* 0x000000610700780c */ /* 0x000fc40003f44070 */
[----:B------:R-:W5:Y:S04]  /*0450*/  @!P0 LDG.E.CONSTANT R14, desc[UR6][R4.64+0x1000] ;  /* 0x00100006040e8981 */ /* 0x000f68000c1e9900 */
[----:B------:R-:W5:Y:S01]  /*0460*/  @!P1 LDG.E.CONSTANT R17, desc[UR6][R2.64+0x1100] ;  /* 0x0011000602119981 */ /* 0x000f62000c1e9900 */
[----:B------:R-:W-:Y:S01]  /*0470*/  @!P3 FFMA R0, R21, R20, R0 ;  /* 0x000000141500b223 */ /* 0x000fe20000000000 */
[----:B------:R-:W-:Y:S02]  /*0480*/  ISETP.GT.U32.AND P3, PT, R7, 0x21, PT ;  /* 0x000000210700780c */ /* 0x000fe40003f64070 */
[----:B------:R-:W5:Y:S04]  /*0490*/  @!P1 LDG.E.CONSTANT R16, desc[UR6][R4.64+0x1100] ;  /* 0x0011000604109981 */ /* 0x000f68000c1e9900 */
[----:B------:R-:W5:Y:S04]  /*04a0*/  @!P2 LDG.E.CONSTANT R19, desc[UR6][R2.64+0x1200] ;  /* 0x001200060213a981 */ /* 0x000f68000c1e9900 */
[----:B------:R-:W5:Y:S04]  /*04b0*/  @!P2 LDG.E.CONSTANT R18, desc[UR6][R4.64+0x1200] ;  /* 0x001200060412a981 */ /* 0x000f68000c1e9900 */
[----:B------:R-:W5:Y:S04]  /*04c0*/  @!P3 LDG.E.CONSTANT R20, desc[UR6][R4.64+0x1300] ;  /* 0x001300060414b981 */ /* 0x000f68000c1e9900 */
[----:B------:R0:W5:Y:S01]  /*04d0*/  @!P3 LDG.E.CONSTANT R21, desc[UR6][R2.64+0x1300] ;  /* 0x001300060215b981 */ /* 0x000162000c1e9900 */
[----:B------:R-:W1:Y:S01]  /*04e0*/  S2UR UR5, SR_CgaCtaId ;  /* 0x00000000000579c3 */ /* 0x000e620000008800 */
[----:B------:R-:W-:-:S02]  /*04f0*/  UMOV UR4, 0x400 ;  /* 0x0000040000047882 */ /* 0x000fc40000000000 */
[----:B-1----:R-:W-:-:S06]  /*0500*/  ULEA UR4, UR5, UR4, 0x18 ;  /* 0x0000000405047291 */ /* 0x002fcc000f8ec0ff */
[----:B0-----:R-:W-:Y:S01]  /*0510*/  LEA R3, R7, UR4, 0x2 ;  /* 0x0000000407037c11 */ /* 0x001fe2000f8e10ff */
[----:B------:R-:W-:Y:S01]  /*0520*/  BSSY.RECONVERGENT B0, `(.L_x_18) ;  /* 0x0000027000007945 */ /* 0x000fe20003800200 */
[----:B--2---:R-:W-:-:S04]  /*0530*/  @!P4 FFMA R0, R9, R8, R0 ;  /* 0x000000080900c223 */ /* 0x004fc80000000000 */
[----:B---3--:R-:W-:-:S04]  /*0540*/  @!P5 FFMA R0, R11, R10, R0 ;  /* 0x0000000a0b00d223 */ /* 0x008fc80000000000 */
[----:B----4-:R-:W-:-:S04]  /*0550*/  @!P6 FFMA R0, R13, R12, R0 ;  /* 0x0000000c0d00e223 */ /* 0x010fc80000000000 */
[----:B-----5:R-:W-:-:S04]  /*0560*/  @!P0 FFMA R0, R15, R14, R0 ;  /* 0x0000000e0f008223 */ /* 0x020fc80000000000 */
[----:B------:R-:W-:-:S04]  /*0570*/  @!P1 FFMA R0, R17, R16, R0 ;  /* 0x0000001011009223 */ /* 0x000fc80000000000 */
[----:B------:R-:W-:-:S04]  /*0580*/  @!P2 FFMA R0, R19, R18, R0 ;  /* 0x000000121300a223 */ /* 0x000fc80000000000 */
[----:B------:R-:W-:-:S05]  /*0590*/  @!P3 FFMA R0, R21, R20, R0 ;  /* 0x000000141500b223 */ /* 0x000fca0000000000 */
        /* <DEDUP_REMOVED lines=31> */
.L_x_19:
[----:B------:R-:W-:Y:S05]  /*0790*/  BSYNC.RECONVERGENT B0 ;  /* 0x0000000000007941 */ /* 0x000fea0003800200 */
.L_x_18:
[----:B------:R-:W-:Y:S06]  /*07a0*/  BAR.SYNC.DEFER_BLOCKING 0x0 ;  /* 0x0000000000007b1d */ /* 0x000fec0000010000 */
[----:B------:R-:W-:Y:S05]  /*07b0*/  @P2 EXIT ;  /* 0x000000000000294d */ /* 0x000fea0003800000 */
[----:B01----:R-:W0:Y:S01]  /*07c0*/  LDC.64 R2, c[0x0][0x398] ;  /* 0x0000e600ff027b82 */ /* 0x003e220000000a00 */
[----:B------:R-:W1:Y:S07]  /*07d0*/  LDS R0, [UR4] ;  /* 0x00000004ff007984 */ /* 0x000e6e0008000800 */
[----:B------:R-:W2:Y:S01]  /*07e0*/  LDC.64 R4, c[0x0][0x390] ;  /* 0x0000e400ff047b82 */ /* 0x000ea20000000a00 */
[----:B0-----:R-:W-:-:S06]  /*07f0*/  IMAD.WIDE.U32 R2, R6, 0x4, R2 ;  /* 0x0000000406027825 */ /* 0x001fcc00078e0002 */
[----:B------:R-:W3:Y:S01]  /*0800*/  LDG.E.CONSTANT R3, desc[UR6][R2.64] ;  /* 0x0000000602037981 */ /* 0x000ee2000c1e9900 */
[----:B--2---:R-:W-:-:S03]  /*0810*/  IMAD.WIDE.U32 R6, R6, 0x4, R4 ;  /* 0x0000000406067825 */ /* 0x004fc600078e0004 */
[----:B-1----:R-:W-:Y:S01]  /*0820*/  STS [UR4+0x100], R0 ;  /* 0x00010000ff007988 */ /* 0x002fe20008000804 */
[----:B---3--:R-:W-:-:S05]  /*0830*/  FADD R5, R0, R3 ;  /* 0x0000000300057221 */ /* 0x008fca0000000000 */
[----:B------:R-:W-:Y:S01]  /*0840*/  STG.E desc[UR6][R6.64], R5 ;  /* 0x0000000506007986 */ /* 0x000fe2000c101906 */
[----:B------:R-:W-:Y:S05]  /*0850*/  EXIT ;  /* 0x000000000000794d */ /* 0x000fea0003800000 */
.L_x_20:
        /* <DEDUP_REMOVED lines=10> */
.L_x_55:


//--------------------- .text._Z20fuse_flatten_kernel0PfS_ --------------------------
	.section	.text._Z20fuse_flatten_kernel0PfS_,"ax",@progbits
	.align	128
        .global         _Z20fuse_flatten_kernel0PfS_
        .type           _Z20fuse_flatten_kernel0PfS_,@function
        .size           _Z20fuse_flatten_kernel0PfS_,(.L_x_56 - _Z20fuse_flatten_kernel0PfS_)
        .other          _Z20fuse_flatten_kernel0PfS_,@"STO_CUDA_ENTRY STV_DEFAULT"
_Z20fuse_flatten_kernel0PfS_:
.text._Z20fuse_flatten_kernel0PfS_:
[----:B------:R-:W-:Y:S01]  /*0000*/  LDC R1, c[0x0][0x37c] ;  /* 0x0000df00ff017b82 */ /* 0x000fe20000000800 */
[----:B------:R-:W0:Y:S07]  /*0010*/  S2R R0, SR_TID.X ;  /* 0x0000000000007919 */ /* 0x000e2e0000002100 */
[----:B------:R-:W1:Y:S02]  /*0020*/  S2UR UR4, SR_CTAID.X ;  /* 0x00000000000479c3 */ /* 0x000e640000002500 */
[----:B-1----:R-:W-:Y:S01]  /*0030*/  USHF.L.U32 UR4, UR4, 0x9, URZ ;  /* 0x0000000904047899 */ /* 0x002fe200080006ff */
[----:B0-----:R-:W-:-:S05]  /*0040*/  IADD3 R2, PT, PT, -R0, 0x4e2, RZ ;  /* 0x000004e200027810 */ /* 0x001fca0007ffe1ff */
[----:B------:R-:W-:-:S13]  /*0050*/  ISETP.LE.U32.AND P0, PT, R2, UR4, PT ;  /* 0x0000000402007c0c */ /* 0x000fda000bf03070 */
[----:B------:R-:W-:Y:S05]  /*0060*/  @P0 EXIT ;  /* 0x000000000000094d */ /* 0x000fea0003800000 */
[----:B------:R-:W-:Y:S01]  /*0070*/  VIADD R0, R0, UR4 ;  /* 0x0000000400007c36 */ /* 0x000fe20008000000 */
[----:B------:R-:W0:Y:S03]  /*0080*/  LDCU.64 UR6, c[0x0][0x358] ;  /* 0x00006b00ff0677ac */ /* 0x000e260008000a00 */
[C---:B------:R-:W-:Y:S01]  /*0090*/  VIADD R3, R0.reuse, 0xfb1e ;  /* 0x0000fb1e00037836 */ /* 0x040fe20000000000 */
[----:B------:R-:W-:-:S04]  /*00a0*/  ISETP.GE.U32.AND P0, PT, R0, 0x4e2, PT ;  /* 0x000004e20000780c */ /* 0x000fc80003f06070 */
[----:B------:R-:W-:-:S04]  /*00b0*/  SEL R4, R0, R3, !P0 ;  /* 0x0000000300047207 */ /* 0x000fc80004000000 */
[----:B------:R-:W-:-:S05]  /*00c0*/  LOP3.LUT R2, R4, 0xffff, RZ, 0xc0, !PT ;  /* 0x0000ffff04027812 */ /* 0x000fca00078ec0ff */
[C---:B------:R-:W-:Y:S02]  /*00d0*/  IMAD R3, R2.reuse, 0x47af, RZ ;  /* 0x000047af02037824 */ /* 0x040fe400078e02ff */
[----:B------:R-:W-:-:S03]  /*00e0*/  IMAD R6, R2, 0xcccd, RZ ;  /* 0x0000cccd02067824 */ /* 0x000fc600078e02ff */
[----:B------:R-:W-:Y:S02]  /*00f0*/  SHF.R.U32.HI R2, RZ, 0x10, R3 ;  /* 0x00000010ff027819 */ /* 0x000fe40000011603 */
[----:B------:R-:W-:-:S03]  /*0100*/  SHF.R.U32.HI R6, RZ, 0x12, R6 ;  /* 0x00000012ff067819 */ /* 0x000fc60000011606 */
[----:B------:R-:W-:Y:S01]  /*0110*/  IMAD.MOV R7, RZ, RZ, -R2 ;  /* 0x000000ffff077224 */ /* 0x000fe200078e0a02 */
[----:B------:R-:W-:-:S04]  /*0120*/  LOP3.LUT R3, R6, 0xff, RZ, 0xc0, !PT ;  /* 0x000000ff06037812 */ /* 0x000fc800078ec0ff */
[----:B------:R-:W-:Y:S01]  /*0130*/  PRMT R7, R7, 0x7710, RZ ;  /* 0x0000771007077816 */ /* 0x000fe200000000ff */
[----:B------:R-:W-:-:S04]  /*0140*/  IMAD R5, R3, 0xcd, RZ ;  /* 0x000000cd03057824 */ /* 0x000fc800078e02ff */
[----:B------:R-:W-:Y:S01]  /*0150*/  IMAD.IADD R3, R4, 0x1, R7 ;  /* 0x0000000104037824 */ /* 0x000fe200078e0207 */
[----:B------:R-:W-:Y:S02]  /*0160*/  SHF.R.U32.HI R5, RZ, 0xa, R5 ;  /* 0x0000000aff057819 */ /* 0x000fe40000011605 */
[----:B------:R-:W-:Y:S02]  /*0170*/  PRMT R7, R6, 0x9910, RZ ;  /* 0x0000991006077816 */ /* 0x000fe400000000ff */
[----:B------:R-:W-:-:S04]  /*0180*/  LOP3.LUT R3, R3, 0xffff, RZ, 0xc0, !PT ;  /* 0x0000ffff03037812 */ /* 0x000fc800078ec0ff */
[----:B------:R-:W-:Y:S02]  /*0190*/  LEA.HI R2, R3, R2, RZ, 0x1f ;  /* 0x0000000203027211 */ /* 0x000fe400078ff8ff */
[----:B------:R-:W-:Y:S02]  /*01a0*/  PRMT R3, R5, 0x9910, RZ ;  /* 0x0000991005037816 */ /* 0x000fe400000000ff */
[----:B------:R-:W-:-:S03]  /*01b0*/  LOP3.LUT R2, R2, 0xffff, RZ, 0xc0, !PT ;  /* 0x0000ffff02027812 */ /* 0x000fc600078ec0ff */
[----:B------:R-:W-:Y:S01]  /*01c0*/  IMAD R3, R3, 0x5, RZ ;  /* 0x0000000503037824 */ /* 0x000fe200078e02ff */
[----:B------:R-:W-:-:S03]  /*01d0*/  SHF.R.U32.HI R2, RZ, 0x4, R2 ;  /* 0x00000004ff027819 */ /* 0x000fc60000011602 */
[----:B------:R-:W-:Y:S01]  /*01e0*/  IMAD.MOV R3, RZ, RZ, -R3 ;  /* 0x000000ffff037224 */ /* 0x000fe200078e0a03 */
[----:B------:R-:W-:Y:S01]  /*01f0*/  PRMT R5, R2, 0x9910, RZ ;  /* 0x0000991002057816 */ /* 0x000fe200000000ff */
[----:B------:R-:W-:-:S03]  /*0200*/  IMAD.MOV.U32 R2, RZ, RZ, R7 ;  /* 0x000000ffff027224 */ /* 0x000fc600078e0007 */
[----:B------:R-:W-:Y:S01]  /*0210*/  PRMT R3, R3, 0x7710, RZ ;  /* 0x0000771003037816 */ /* 0x000fe200000000ff */
[----:B------:R-:W-:Y:S02]  /*0220*/  IMAD R2, R2, 0x5, RZ ;  /* 0x0000000502027824 */ /* 0x000fe400078e02ff */
[----:B------:R-:W-:Y:S02]  /*0230*/  IMAD R5, R5, 0x19, RZ ;  /* 0x0000001905057824 */ /* 0x000fe400078e02ff */
[----:B------:R-:W-:Y:S02]  /*0240*/  IMAD.MOV R8, RZ, RZ, -R2 ;  /* 0x000000ffff087224 */ /* 0x000fe400078e0a02 */
[----:B------:R-:W-:Y:S02]  /*0250*/  IMAD.MOV R7, RZ, RZ, -R5 ;  /* 0x000000ffff077224 */ /* 0x000fe400078e0a05 */
[----:B------:R-:W-:Y:S01]  /*0260*/  IMAD.IADD R6, R6, 0x1, R3 ;  /* 0x0000000106067824 */ /* 0x000fe200078e0203 */
[----:B------:R-:W-:Y:S01]  /*0270*/  PRMT R5, R8, 0x7710, RZ ;  /* 0x0000771008057816 */ /* 0x000fe200000000ff */
[----:B------:R-:W1:Y:S01]  /*0280*/  LDC.64 R2, c[0x0][0x388] ;  /* 0x0000e200ff027b82 */ /* 0x000e620000000a00 */
[----:B------:R-:W-:-:S02]  /*0290*/  PRMT R7, R7, 0x7710, RZ ;  /* 0x0000771007077816 */ /* 0x000fc400000000ff */
[----:B------:R-:W-:Y:S01]  /*02a0*/  PRMT R6, R6, 0x9910, RZ ;  /* 0x0000991006067816 */ /* 0x000fe200000000ff */
[C---:B------:R-:W-:Y:S02]  /*02b0*/  IMAD.IADD R5, R4.reuse, 0x1, R5 ;  /* 0x0000000104057824 */ /* 0x040fe400078e0205 */
[----:B------:R-:W-:Y:S02]  /*02c0*/  IMAD.IADD R4, R4, 0x1, R7 ;  /* 0x0000000104047824 */ /* 0x000fe400078e0207 */
[----:B------:R-:W-:Y:S01]  /*02d0*/  IMAD R6, R6, 0x5, RZ ;  /* 0x0000000506067824 */ /* 0x000fe200078e02ff */
[----:B------:R-:W-:Y:S02]  /*02e0*/  LOP3.LUT R7, R5, 0xffff, RZ, 0xc0, !PT ;  /* 0x0000ffff05077812 */ /* 0x000fe400078ec0ff */
[----:B------:R-:W-:Y:S02]  /*02f0*/  LOP3.LUT R5, R4, 0xffff, RZ, 0xc0, !PT ;  /* 0x0000ffff04057812 */ /* 0x000fe400078ec0ff */
[----:B------:R-:W-:-:S02]  /*0300*/  LOP3.LUT R6, R6, 0xff, RZ, 0xc0, !PT ;  /* 0x000000ff06067812 */ /* 0x000fc400078ec0ff */
[----:B------:R-:W-:-:S05]  /*0310*/  IADD3 R5, PT, PT, R7, R0, -R5 ;  /* 0x0000000007057210 */ /* 0x000fca0007ffe805 */
[----:B------:R-:W-:-:S04]  /*0320*/  IMAD.IADD R5, R6, 0x1, R5 ;  /* 0x0000000106057824 */ /* 0x000fc800078e0205 */
[----:B-1----:R-:W-:Y:S02]  /*0330*/  IMAD.WIDE.U32 R2, R5, 0x4, R2 ;  /* 0x0000000405027825 */ /* 0x002fe400078e0002 */
[----:B------:R-:W1:Y:S04]  /*0340*/  LDC.64 R4, c[0x0][0x380] ;  /* 0x0000e000ff047b82 */ /* 0x000e680000000a00 */
[----:B0-----:R-:W2:Y:S01]  /*0350*/  LDG.E.CONSTANT R3, desc[UR6][R2.64] ;  /* 0x0000000602037981 */ /* 0x001ea2000c1e9900 */
[----:B-1----:R-:W-:-:S05]  /*0360*/  IMAD.WIDE.U32 R4, R0, 0x4, R4 ;  /* 0x0000000400047825 */ /* 0x002fca00078e0004 */
[----:B--2---:R-:W-:Y:S01]  /*0370*/  STG.E desc[UR6][R4.64], R3 ;  /* 0x0000000304007986 */ /* 0x004fe2000c101906 */
[----:B------:R-:W-:Y:S05]  /*0380*/  EXIT ;  /* 0x000000000000794d */ /* 0x000fea0003800000 */
.L_x_21:
        /* <DEDUP_REMOVED lines=15> */
.L_x_56:


//--------------------- .text._Z25fuse_max_pool2d_1_kernel0PfS_ --------------------------
	.section	.text._Z25fuse_max_pool2d_1_kernel0PfS_,"ax",@progbits
	.align	128
        .global         _Z25fuse_max_pool2d_1_kernel0PfS_
        .type           _Z25fuse_max_pool2d_1_kernel0PfS_,@function
        .size           _Z25fuse_max_pool2d_1_kernel0PfS_,(.L_x_57 - _Z25fuse_max_pool2d_1_kernel0PfS_)
        .other          _Z25fuse_max_pool2d_1_kernel0PfS_,@"STO_CUDA_ENTRY STV_DEFAULT"
_Z25fuse_max_pool2d_1_kernel0PfS_:
.text._Z25fuse_max_pool2d_1_kernel0PfS_:
[----:B------:R-:W-:Y:S01]  /*0000*/  LDC R1, c[0x0][0x37c] ;  /* 0x0000df00ff017b82 */ /* 0x000fe20000000800 */
[----:B------:R-:W0:Y:S01]  /*0010*/  S2R R5, SR_CTAID.X ;  /* 0x0000000000057919 */ /* 0x000e220000002500 */
[----:B------:R-:W1:Y:S01]  /*0020*/  LDCU.64 UR4, c[0x0][0x358] ;  /* 0x00006b00ff0477ac */ /* 0x000e620008000a00 */
[----:B------:R-:W-:Y:S01]  /*0030*/  BSSY.RECONVERGENT B0, `(.L_x_22) ;  /* 0x0000031000007945 */ /* 0x000fe20003800200 */
[----:B------:R-:W2:Y:S01]  /*0040*/  S2R R7, SR_TID.X ;  /* 0x0000000000077919 */ /* 0x000ea20000002100 */
[----:B0-----:R-:W-:-:S04]  /*0050*/  IMAD.SHL.U32 R4, R5, 0x200, RZ ;  /* 0x0000020005047824 */ /* 0x001fc800078e00ff */
[----:B--2---:R-:W-:Y:S01]  /*0060*/  IMAD.IADD R0, R4, 0x1, R7 ;  /* 0x0000000104007824 */ /* 0x004fe200078e0207 */
[----:B------:R-:W-:-:S03]  /*0070*/  IADD3 R7, PT, PT, -R7, 0x4e2, RZ ;  /* 0x000004e207077810 */ /* 0x000fc60007ffe1ff */
[----:B------:R-:W-:Y:S01]  /*0080*/  IMAD R5, R5, -0x1fe, R0 ;  /* 0xfffffe0205057824 */ /* 0x000fe200078e0200 */
[C---:B------:R-:W-:Y:S02]  /*0090*/  LOP3.LUT R11, R0.reuse, 0xffff, RZ, 0xc0, !PT ;  /* 0x0000ffff000b7812 */ /* 0x040fe400078ec0ff */
[----:B------:R-:W-:Y:S02]  /*00a0*/  ISETP.GT.U32.AND P0, PT, R0, 0x4e1, PT ;  /* 0x000004e10000780c */ /* 0x000fe40003f04070 */
[C---:B------:R-:W-:Y:S01]  /*00b0*/  ISETP.GE.U32.AND P1, PT, R11.reuse, 0x4e2, PT ;  /* 0x000004e20b00780c */ /* 0x040fe20003f26070 */
[C---:B------:R-:W-:Y:S02]  /*00c0*/  IMAD R3, R11.reuse, 0xcccd, RZ ;  /* 0x0000cccd0b037824 */ /* 0x040fe400078e02ff */
[----:B------:R-:W-:-:S03]  /*00d0*/  IMAD R6, R11, 0x47af, RZ ;  /* 0x000047af0b067824 */ /* 0x000fc600078e02ff */
[----:B------:R-:W-:Y:S02]  /*00e0*/  SHF.R.U32.HI R3, RZ, 0x12, R3 ;  /* 0x00000012ff037819 */ /* 0x000fe40000011603 */
[----:B------:R-:W-:-:S03]  /*00f0*/  SHF.R.U32.HI R6, RZ, 0x10, R6 ;  /* 0x00000010ff067819 */ /* 0x000fc60000011606 */
[----:B------:R-:W-:Y:S02]  /*0100*/  IMAD R2, R3, 0x3334, RZ ;  /* 0x0000333403027824 */ /* 0x000fe400078e02ff */
[----:B------:R-:W-:-:S03]  /*0110*/  IMAD.MOV R9, RZ, RZ, -R6 ;  /* 0x000000ffff097224 */ /* 0x000fc600078e0a06 */
[----:B------:R-:W-:Y:S02]  /*0120*/  SHF.R.U32.HI R2, RZ, 0x10, R2 ;  /* 0x00000010ff027819 */ /* 0x000fe40000011602 */
[----:B------:R-:W-:Y:S02]  /*0130*/  PRMT R9, R9, 0x7710, RZ ;  /* 0x0000771009097816 */ /* 0x000fe400000000ff */
[----:B------:R-:W-:-:S03]  /*0140*/  PRMT R2, R2, 0x9910, RZ ;  /* 0x0000991002027816 */ /* 0x000fc600000000ff */
[----:B------:R-:W-:Y:S02]  /*0150*/  IMAD.IADD R8, R0, 0x1, R9 ;  /* 0x0000000100087824 */ /* 0x000fe400078e0209 */
[----:B------:R-:W-:-:S03]  /*0160*/  IMAD R2, R2, 0x5, RZ ;  /* 0x0000000502027824 */ /* 0x000fc600078e02ff */
[----:B------:R-:W-:Y:S01]  /*0170*/  LOP3.LUT R9, R8, 0xffff, RZ, 0xc0, !PT ;  /* 0x0000ffff08097812 */ /* 0x000fe200078ec0ff */
[----:B------:R-:W-:Y:S02]  /*0180*/  IMAD.MOV R10, RZ, RZ, -R2 ;  /* 0x000000ffff0a7224 */ /* 0x000fe400078e0a02 */
[----:B------:R-:W-:Y:S01]  /*0190*/  IMAD.HI.U32 R2, R5, -0x33333333, RZ ;  /* 0xcccccccd05027827 */ /* 0x000fe200078e00ff */
[----:B------:R-:W-:Y:S02]  /*01a0*/  LEA.HI R6, R9, R6, RZ, 0x1f ;  /* 0x0000000609067211 */ /* 0x000fe400078ff8ff */
[----:B------:R-:W-:Y:S02]  /*01b0*/  PRMT R10, R10, 0x7710, RZ ;  /* 0x000077100a0a7816 */ /* 0x000fe400000000ff */
[----:B------:R-:W-:-:S03]  /*01c0*/  SHF.R.U32.HI R2, RZ, 0x2, R2 ;  /* 0x00000002ff027819 */ /* 0x000fc60000011602 */
[----:B------:R-:W-:Y:S01]  /*01d0*/  IMAD.IADD R3, R3, 0x1, R10 ;  /* 0x0000000103037824 */ /* 0x000fe200078e020a */
[----:B------:R-:W-:Y:S01]  /*01e0*/  LOP3.LUT R10, R6, 0xffff, RZ, 0xc0, !PT ;  /* 0x0000ffff060a7812 */ /* 0x000fe200078ec0ff */
[----:B------:R-:W-:-:S03]  /*01f0*/  IMAD R5, R2, -0x5, R5 ;  /* 0xfffffffb02057824 */ /* 0x000fc600078e0205 */
[----:B------:R-:W-:Y:S01]  /*0200*/  PRMT R12, R3, 0x9910, RZ ;  /* 0x00009910030c7816 */ /* 0x000fe200000000ff */
[C---:B------:R-:W-:Y:S01]  /*0210*/  IMAD.SHL.U32 R9, R5.reuse, 0x2, RZ ;  /* 0x0000000205097824 */ /* 0x040fe200078e00ff */
[----:B------:R-:W0:Y:S01]  /*0220*/  LDC.64 R2, c[0x0][0x380] ;  /* 0x0000e000ff027b82 */ /* 0x000e220000000a00 */
[----:B------:R-:W-:Y:S02]  /*0230*/  SHF.R.U32.HI R10, RZ, 0x4, R10 ;  /* 0x00000004ff0a7819 */ /* 0x000fe4000001160a */
[----:B------:R-:W-:Y:S01]  /*0240*/  IMAD R8, R12, 0x16, RZ ;  /* 0x000000160c087824 */ /* 0x000fe200078e02ff */
[----:B------:R-:W-:Y:S02]  /*0250*/  LEA R6, R5, 0x17a2, 0x1 ;  /* 0x000017a205067811 */ /* 0x000fe400078e08ff */
[----:B------:R-:W-:Y:S02]  /*0260*/  @!P0 IADD3 R6, PT, PT, R9, RZ, RZ ;  /* 0x000000ff09068210 */ /* 0x000fe40007ffe0ff */
[----:B------:R-:W-:-:S02]  /*0270*/  ISETP.GE.U32.AND P0, PT, R4, R7, PT ;  /* 0x000000070400720c */ /* 0x000fc40003f06070 */
[----:B------:R-:W-:Y:S02]  /*0280*/  LOP3.LUT R9, R8, 0xffff, RZ, 0xc0, !PT ;  /* 0x0000ffff08097812 */ /* 0x000fe400078ec0ff */
[----:B------:R-:W-:-:S03]  /*0290*/  LOP3.LUT R11, R10, 0xffff, RZ, 0xc0, !PT ;  /* 0x0000ffff0a0b7812 */ /* 0x000fc600078ec0ff */
[----:B------:R-:W-:Y:S02]  /*02a0*/  IMAD.IADD R6, R9, 0x1, R6 ;  /* 0x0000000109067824 */ /* 0x000fe400078e0206 */
[----:B------:R-:W-:-:S04]  /*02b0*/  @P1 VIADD R11, R11, 0xffffffce ;  /* 0xffffffce0b0b1836 */ /* 0x000fc80000000000 */
[----:B------:R-:W-:-:S04]  /*02c0*/  IMAD R7, R11, 0x79, R6 ;  /* 0x000000790b077824 */ /* 0x000fc800078e0206 */
[----:B0-----:R-:W-:-:S04]  /*02d0*/  IMAD.WIDE.U32 R2, R7, 0x4, R2 ;  /* 0x0000000407027825 */ /* 0x001fc800078e0002 */
[----:B------:R-:W-:Y:S01]  /*02e0*/  IMAD.MOV.U32 R7, RZ, RZ, -0x800003 ;  /* 0xff7ffffdff077424 */ /* 0x000fe200078e00ff */
[----:B-1----:R-:W-:Y:S06]  /*02f0*/  @P0 BRA `(.L_x_23) ;  /* 0x0000000000100947 */ /* 0x002fec0003800000 */
[----:B------:R-:W2:Y:S04]  /*0300*/  LDG.E.CONSTANT R4, desc[UR4][R2.64] ;  /* 0x0000000402047981 */ /* 0x000ea8000c1e9900 */
[----:B------:R-:W3:Y:S01]  /*0310*/  LDG.E.CONSTANT R7, desc[UR4][R2.64+0x4] ;  /* 0x0000040402077981 */ /* 0x000ee2000c1e9900 */
[----:B--2---:R-:W-:-:S04]  /*0320*/  FMNMX R4, R4, -3.40282306073709652508e+38, !PT ;  /* 0xff7ffffd04047809 */ /* 0x004fc80007800000 */
[----:B---3--:R-:W-:-:S07]  /*0330*/  FMNMX R7, R4, R7, !PT ;  /* 0x0000000704077209 */ /* 0x008fce0007800000 */
.L_x_23:
[----:B------:R-:W-:Y:S05]  /*0340*/  BSYNC.RECONVERGENT B0 ;  /* 0x0000000000007941 */ /* 0x000fea0003800200 */
.L_x_22:
[----:B------:R-:W-:Y:S04]  /*0350*/  BSSY.RECONVERGENT B0, `(.L_x_24) ;  /* 0x0000007000007945 */ /* 0x000fe80003800200 */
[----:B------:R-:W-:Y:S05]  /*0360*/  @P0 BRA `(.L_x_25) ;  /* 0x0000000000140947 */ /* 0x000fea0003800000 */
[----:B------:R-:W2:Y:S02]  /*0370*/  LDG.E.CONSTANT R4, desc[UR4][R2.64+0x2c] ;  /* 0x00002c0402047981 */ /* 0x000ea4000c1e9900 */
[----:B--2---:R-:W-:Y:S01]  /*0380*/  FMNMX R7, R7, R4, !PT ;  /* 0x0000000407077209 */ /* 0x004fe20007800000 */
[----:B------:R-:W-:Y:S06]  /*0390*/  @P0 BRA `(.L_x_25) ;  /* 0x0000000000080947 */ /* 0x000fec0003800000 */
[----:B------:R-:W2:Y:S02]  /*03a0*/  LDG.E.CONSTANT R2, desc[UR4][R2.64+0x30] ;  /* 0x0000300402027981 */ /* 0x000ea4000c1e9900 */
[----:B--2---:R-:W-:-:S07]  /*03b0*/  FMNMX R7, R7, R2, !PT ;  /* 0x0000000207077209 */ /* 0x004fce0007800000 */
.L_x_25:
[----:B------:R-:W-:Y:S05]  /*03c0*/  BSYNC.RECONVERGENT B0 ;  /* 0x0000000000007941 */ /* 0x000fea0003800200 */
.L_x_24:
[----:B------:R-:W-:Y:S05]  /*03d0*/  @P0 EXIT ;  /* 0x000000000000094d */ /* 0x000fea0003800000 */
[----:B------:R-:W-:Y:S01]  /*03e0*/  ISETP.GE.U32.AND P0, PT, R0, 0x4e2, PT ;  /* 0x000004e20000780c */ /* 0x000fe20003f06070 */
[----:B------:R-:W0:Y:S01]  /*03f0*/  LDC.64 R2, c[0x0][0x388] ;  /* 0x0000e200ff027b82 */ /* 0x000e220000000a00 */
[----:B------:R-:W-:Y:S01]  /*0400*/  IMAD R4, R12, 0x5, RZ ;  /* 0x000000050c047824 */ /* 0x000fe200078e02ff */
[----:B------:R-:W-:-:S10]  /*0410*/  IADD3 R0, PT, PT, R5, 0x4e2, RZ ;  /* 0x000004e205007810 */ /* 0x000fd40007ffe0ff */
[----:B------:R-:W-:Y:S01]  /*0420*/  @!P0 IMAD.MOV R0, RZ, RZ, R5 ;  /* 0x000000ffff008224 */ /* 0x000fe200078e0205 */
[----:B------:R-:W-:-:S05]  /*0430*/  LOP3.LUT R5, R4, 0xffff, RZ, 0xc0, !PT ;  /* 0x0000ffff04057812 */ /* 0x000fca00078ec0ff */
[----:B------:R-:W-:-:S04]  /*0440*/  IMAD.IADD R0, R5, 0x1, R0 ;  /* 0x0000000105007824 */ /* 0x000fc800078e0200 */
[----:B------:R-:W-:-:S04]  /*0450*/  IMAD R11, R11, 0x19, R0 ;  /* 0x000000190b0b7824 */ /* 0x000fc800078e0200 */
[----:B0-----:R-:W-:-:S05]  /*0460*/  IMAD.WIDE.U32 R2, R11, 0x4, R2 ;  /* 0x000000040b027825 */ /* 0x001fca00078e0002 */
[----:B------:R-:W-:Y:S01]  /*0470*/  STG.E desc[UR4][R2.64], R7 ;  /* 0x0000000702007986 */ /* 0x000fe2000c101904 */
[----:B------:R-:W-:Y:S05]  /*0480*/  EXIT ;  /* 0x000000000000794d */ /* 0x000fea0003800000 */
.L_x_26:
        /* <DEDUP_REMOVED lines=15> */
.L_x_57:


//--------------------- .text._Z19fuse_tanh_1_kernel0PfS_ --------------------------
	.section	.text._Z19fuse_tanh_1_kernel0PfS_,"ax",@progbits
	.align	128
        .global         _Z19fuse_tanh_1_kernel0PfS_
        .type           _Z19fuse_tanh_1_kernel0PfS_,@function
        .size           _Z19fuse_tanh_1_kernel0PfS_,(.L_x_58 - _Z19fuse_tanh_1_kernel0PfS_)
        .other          _Z19fuse_tanh_1_kernel0PfS_,@"STO_CUDA_ENTRY STV_DEFAULT"
_Z19fuse_tanh_1_kernel0PfS_:
.text._Z19fuse_tanh_1_kernel0PfS_:
[----:B------:R-:W-:Y:S01]  /*0000*/  LDC R1, c[0x0][0x37c] ;  /* 0x0000df00ff017b82 */ /* 0x000fe20000000800 */
[----:B------:R-:W0:Y:S07]  /*0010*/  S2R R7, SR_TID.X ;  /* 0x0000000000077919 */ /* 0x000e2e0000002100 */
[----:B------:R-:W1:Y:S02]  /*0020*/  S2UR UR4, SR_CTAID.X ;  /* 0x00000000000479c3 */ /* 0x000e640000002500 */
[----:B-1----:R-:W-:Y:S01]  /*0030*/  USHF.L.U32 UR4, UR4, 0x9, URZ ;  /* 0x0000000904047899 */ /* 0x002fe200080006ff */
[----:B0-----:R-:W-:-:S05]  /*0040*/  IADD3 R0, PT, PT, -R7, 0x17a2, RZ ;  /* 0x000017a207007810 */ /* 0x001fca0007ffe1ff */
[----:B------:R-:W-:-:S13]  /*0050*/  ISETP.LE.U32.AND P0, PT, R0, UR4, PT ;  /* 0x0000000400007c0c */ /* 0x000fda000bf03070 */
[----:B------:R-:W-:Y:S05]  /*0060*/  @P0 EXIT ;  /* 0x000000000000094d */ /* 0x000fea0003800000 */
[----:B------:R-:W0:Y:S01]  /*0070*/  LDC.64 R2, c[0x0][0x388] ;  /* 0x0000e200ff027b82 */ /* 0x000e220000000a00 */
[----:B------:R-:W1:Y:S01]  /*0080*/  LDCU.64 UR6, c[0x0][0x358] ;  /* 0x00006b00ff0677ac */ /* 0x000e620008000a00 */
[----:B------:R-:W-:-:S06]  /*0090*/  IADD3 R7, PT, PT, R7, UR4, RZ ;  /* 0x0000000407077c10 */ /* 0x000fcc000fffe0ff */
[----:B------:R-:W2:Y:S01]  /*00a0*/  LDC.64 R4, c[0x0][0x380] ;  /* 0x0000e000ff047b82 */ /* 0x000ea20000000a00 */
[----:B0-----:R-:W-:-:S05]  /*00b0*/  IMAD.WIDE.U32 R2, R7, 0x4, R2 ;  /* 0x0000000407027825 */ /* 0x001fca00078e0002 */
[----:B-1----:R2:W3:Y:S01]  /*00c0*/  LDG.E.CONSTANT R6, desc[UR6][R2.64] ;  /* 0x0000000602067981 */ /* 0x0024e2000c1e9900 */
[----:B------:R-:W-:Y:S01]  /*00d0*/  MOV R10, 0x3c80f082 ;  /* 0x3c80f082000a7802 */ /* 0x000fe20000000f00 */
[----:B------:R-:W-:Y:S02]  /*00e0*/  HFMA2 R9, -RZ, RZ, 1.875, 0 ;  /* 0x3f800000ff097431 */ /* 0x000fe400000001ff */
[----:B--2---:R-:W-:-:S04]  /*00f0*/  IMAD.WIDE.U32 R2, R7, 0x4, R4 ;  /* 0x0000000407027825 */ /* 0x004fc800078e0004 */
[C---:B---3--:R-:W-:Y:S01]  /*0100*/  FMUL R0, |R6|.reuse, 2.8853900432586669922 ;  /* 0x4038aa3b06007820 */ /* 0x048fe20000400200 */
[C---:B------:R-:W-:Y:S01]  /*0110*/  FMUL R11, R6.reuse, R6 ;  /* 0x00000006060b7220 */ /* 0x040fe20000400000 */
[C---:B------:R-:W-:Y:S02]  /*0120*/  FSETP.GE.AND P1, PT, |R6|.reuse, 0.60000002384185791016, PT ;  /* 0x3f19999a0600780b */ /* 0x040fe40003f26200 */
[----:B------:R-:W-:Y:S01]  /*0130*/  FSETP.GE.AND P0, PT, |R6|, 9.010913848876953125, PT ;  /* 0x41102cb40600780b */ /* 0x000fe20003f06200 */
[C---:B------:R-:W-:Y:S01]  /*0140*/  FFMA R10, R11.reuse, R10, -0.052303962409496307373 ;  /* 0xbd563cae0b0a7423 */ /* 0x040fe2000000000a */
[----:B------:R-:W0:Y:S02]  /*0150*/  MUFU.EX2 R0, R0 ;  /* 0x0000000000007308 */ /* 0x000e240000000800 */
[----:B0-----:R-:W-:Y:S01]  /*0160*/  FADD R8, R0, 1 ;  /* 0x3f80000000087421 */ /* 0x001fe20000000000 */
[----:B------:R-:W-:-:S04]  /*0170*/  FFMA R0, R11, R10, 0.1331529766321182251 ;  /* 0x3e0859410b007423 */ /* 0x000fc8000000000a */
[C---:B------:R-:W-:Y:S01]  /*0180*/  FFMA R0, R11.reuse, R0, -0.33332768082618713379 ;  /* 0xbeaaa9ed0b007423 */ /* 0x040fe20000000000 */
[----:B------:R-:W0:Y:S03]  /*0190*/  MUFU.RCP R8, R8 ;  /* 0x0000000800087308 */ /* 0x000e260000001000 */
[----:B------:R-:W-:Y:S01]  /*01a0*/  FFMA R11, R11, R0, RZ ;  /* 0x000000000b0b7223 */ /* 0x000fe200000000ff */
[----:B0-----:R-:W-:-:S05]  /*01b0*/  FFMA R9, R8, -2, R9 ;  /* 0xc000000008097823 */ /* 0x001fca0000000009 */
[----:B------:R-:W-:-:S04]  /*01c0*/  FSEL R9, R9, 1, !P0 ;  /* 0x3f80000009097808 */ /* 0x000fc80004000000 */
[--C-:B------:R-:W-:Y:S01]  /*01d0*/  LOP3.LUT R9, R9, 0x80000000, R6.reuse, 0xb8, !PT ;  /* 0x8000000009097812 */ /* 0x100fe200078eb806 */
[----:B------:R-:W-:-:S05]  /*01e0*/  @!P1 FFMA R9, R6, R11, R6 ;  /* 0x0000000b06099223 */ /* 0x000fca0000000006 */
[----:B------:R-:W-:Y:S01]  /*01f0*/  STG.E desc[UR6][R2.64], R9 ;  /* 0x0000000902007986 */ /* 0x000fe2000c101906 */
[----:B------:R-:W-:Y:S05]  /*0200*/  EXIT ;  /* 0x000000000000794d */ /* 0x000fea0003800000 */
.L_x_27:
        /* <DEDUP_REMOVED lines=15> */
.L_x_58:


//--------------------- .text._Z21fuse_conv2d_1_kernel0PfS_S_ --------------------------
	.section	.text._Z21fuse_conv2d_1_kernel0PfS_S_,"ax",@progbits
	.align	128
        .global         _Z21fuse_conv2d_1_kernel0PfS_S_
        .type           _Z21fuse_conv2d_1_kernel0PfS_S_,@function
        .size           _Z21fuse_conv2d_1_kernel0PfS_S_,(.L_x_59 - _Z21fuse_conv2d_1_kernel0PfS_S_)
        .other          _Z21fuse_conv2d_1_kernel0PfS_S_,@"STO_CUDA_ENTRY STV_DEFAULT"
_Z21fuse_conv2d_1_kernel0PfS_S_:
.text._Z21fuse_conv2d_1_kernel0PfS_S_:
[----:B------:R-:W-:Y:S01]  /*0000*/  LDC R1, c[0x0][0x37c] ;  /* 0x0000df00ff017b82 */ /* 0x000fe20000000800 */
[----:B------:R-:W0:Y:S01]  /*0010*/  S2R R0, SR_TID.Y ;  /* 0x0000000000007919 */ /* 0x000e220000002200 */
[----:B------:R-:W-:Y:S01]  /*0020*/  MOV R15, 0x400 ;  /* 0x00000400000f7802 */ /* 0x000fe20000000f00 */
[----:B------:R-:W-:Y:S01]  /*0030*/  IMAD.MOV.U32 R19, RZ, RZ, -0x3 ;  /* 0xfffffffdff137424 */ /* 0x000fe200078e00ff */
[----:B------:R-:W-:Y:S01]  /*0040*/  UMOV UR4, 0x9605 ;  /* 0x0000960500047882 */ /* 0x000fe20000000000 */
[----:B------:R-:W1:Y:S01]  /*0050*/  S2R R10, SR_CgaCtaId ;  /* 0x00000000000a7919 */ /* 0x000e620000008800 */
[----:B------:R-:W-:Y:S01]  /*0060*/  IADD3 R7, PT, PT, R15, 0x258, RZ ;  /* 0x000002580f077810 */ /* 0x000fe20007ffe0ff */
[----:B------:R-:W2:Y:S01]  /*0070*/  LDCU.64 UR6, c[0x0][0x358] ;  /* 0x00006b00ff0677ac */ /* 0x000ea20008000a00 */
[----:B------:R-:W3:Y:S01]  /*0080*/  S2R R2, SR_TID.Z ;  /* 0x0000000000027919 */ /* 0x000ee20000002300 */
[----:B------:R-:W4:Y:S01]  /*0090*/  S2R R3, SR_CTAID.Z ;  /* 0x0000000000037919 */ /* 0x000f220000002700 */
[----:B0-----:R-:W-:-:S02]  /*00a0*/  LOP3.LUT R4, R0, 0xffff, RZ, 0xc0, !PT ;  /* 0x0000ffff00047812 */ /* 0x001fc400078ec0ff */
[----:B------:R-:W-:Y:S02]  /*00b0*/  SHF.L.U32 R6, R0, 0x1, RZ ;  /* 0x0000000100067819 */ /* 0x000fe400000006ff */
[----:B-1----:R-:W-:Y:S01]  /*00c0*/  LEA R15, R10, R15, 0x18 ;  /* 0x0000000f0a0f7211 */ /* 0x002fe200078ec0ff */
[----:B------:R-:W-:Y:S01]  /*00d0*/  IMAD R9, R4, 0x3334, RZ ;  /* 0x0000333404097824 */ /* 0x000fe200078e02ff */
[----:B------:R-:W-:Y:S01]  /*00e0*/  IADD3 R8, PT, PT, R6, 0x1, RZ ;  /* 0x0000000106087810 */ /* 0x000fe20007ffe0ff */
[----:B------:R-:W-:Y:S01]  /*00f0*/  IMAD R11, R4, 0x199a, RZ ;  /* 0x0000199a040b7824 */ /* 0x000fe200078e02ff */
[----:B------:R-:W-:Y:S01]  /*0100*/  LEA R7, R10, R7, 0x18 ;  /* 0x000000070a077211 */ /* 0x000fe200078ec0ff */
[----:B---3--:R-:W-:Y:S01]  /*0110*/  IMAD R18, R2, R19, 0x1e ;  /* 0x0000001e02127424 */ /* 0x008fe200078e0213 */
[----:B------:R-:W-:Y:S02]  /*0120*/  SHF.R.U32.HI R9, RZ, 0x10, R9 ;  /* 0x00000010ff097819 */ /* 0x000fe40000011609 */
[----:B------:R-:W-:-:S02]  /*0130*/  SHF.R.U32.HI R11, RZ, 0x10, R11 ;  /* 0x00000010ff0b7819 */ /* 0x000fc4000001160b */
[----:B------:R-:W-:Y:S02]  /*0140*/  LOP3.LUT R5, R9, 0x1, RZ, 0xc0, !PT ;  /* 0x0000000109057812 */ /* 0x000fe400078ec0ff */
[----:B------:R-:W-:Y:S02]  /*0150*/  LOP3.LUT R10, R8, 0xffff, RZ, 0xc0, !PT ;  /* 0x0000ffff080a7812 */ /* 0x000fe400078ec0ff */
[----:B------:R-:W-:Y:S02]  /*0160*/  LOP3.LUT R4, R6, 0xffff, RZ, 0xc0, !PT ;  /* 0x0000ffff06047812 */ /* 0x000fe400078ec0ff */
[----:B------:R-:W-:Y:S01]  /*0170*/  IADD3 R12, PT, PT, R11, R2, RZ ;  /* 0x000000020b0c7210 */ /* 0x000fe20007ffe0ff */
[----:B------:R-:W-:Y:S01]  /*0180*/  IMAD R13, R10, 0x3334, RZ ;  /* 0x000033340a0d7824 */ /* 0x000fe200078e02ff */
[----:B------:R-:W-:Y:S01]  /*0190*/  ISETP.NE.U32.AND P2, PT, R5, 0x1, PT ;  /* 0x000000010500780c */ /* 0x000fe20003f45070 */
[----:B----4-:R-:W-:Y:S01]  /*01a0*/  IMAD R5, R3, 0xa, RZ ;  /* 0x0000000a03057824 */ /* 0x010fe200078e02ff */
[----:B------:R-:W-:Y:S01]  /*01b0*/  IADD3 R10, PT, PT, -R12, 0x32, RZ ;  /* 0x000000320c0a7810 */ /* 0x000fe20007ffe1ff */
[----:B------:R-:W-:Y:S01]  /*01c0*/  IMAD R4, R4, 0x3334, RZ ;  /* 0x0000333404047824 */ /* 0x000fe200078e02ff */
[----:B------:R-:W-:-:S02]  /*01d0*/  PRMT R20, R9, 0x9910, RZ ;  /* 0x0000991009147816 */ /* 0x000fc400000000ff */
[----:B------:R-:W-:Y:S02]  /*01e0*/  ISETP.GE.AND P0, PT, R5, R10, PT ;  /* 0x0000000a0500720c */ /* 0x000fe40003f06270 */
[----:B------:R-:W-:Y:S02]  /*01f0*/  SHF.R.U32.HI R5, RZ, 0x10, R13 ;  /* 0x00000010ff057819 */ /* 0x000fe4000001160d */
[----:B------:R-:W-:Y:S02]  /*0200*/  SHF.R.U32.HI R17, RZ, 0x10, R4 ;  /* 0x00000010ff117819 */ /* 0x000fe40000011604 */
[----:B------:R-:W-:Y:S01]  /*0210*/  PRMT R19, R5, 0x9910, RZ ;  /* 0x0000991005137816 */ /* 0x000fe200000000ff */
[----:B------:R-:W0:Y:S01]  /*0220*/  S2R R4, SR_CTAID.X ;  /* 0x0000000000047919 */ /* 0x000e220000002500 */
[----:B------:R-:W-:Y:S01]  /*0230*/  PRMT R16, R17, 0x9910, RZ ;  /* 0x0000991011107816 */ /* 0x000fe200000000ff */
[----:B------:R-:W-:Y:S01]  /*0240*/  IMAD R13, R2, 0x3, R17 ;  /* 0x00000003020d7824 */ /* 0x000fe200078e0211 */
[----:B------:R-:W-:Y:S01]  /*0250*/  ISETP.GT.AND P3, PT, R18, R17, PT ;  /* 0x000000111200720c */ /* 0x000fe20003f64270 */
[----:B------:R-:W-:Y:S01]  /*0260*/  IMAD R19, R19, 0x5, RZ ;  /* 0x0000000513137824 */ /* 0x000fe200078e02ff */
[----:B------:R-:W-:Y:S01]  /*0270*/  IADD3 R11, PT, PT, -R11, 0xa, RZ ;  /* 0x0000000a0b0b7810 */ /* 0x000fe20007ffe1ff */
[----:B------:R-:W-:Y:S01]  /*0280*/  IMAD R16, R16, 0x5, RZ ;  /* 0x0000000510107824 */ /* 0x000fe200078e02ff */
[----:B------:R-:W-:Y:S01]  /*0290*/  LOP3.LUT R14, R13, 0xffff, RZ, 0xc0, !PT ;  /* 0x0000ffff0d0e7812 */ /* 0x000fe200078ec0ff */
[----:B------:R-:W-:Y:S01]  /*02a0*/  IMAD R10, R2, 0x3, R5 ;  /* 0x00000003020a7824 */ /* 0x000fe200078e0205 */
[----:B------:R-:W-:-:S02]  /*02b0*/  IADD3 R19, PT, PT, RZ, -R19, RZ ;  /* 0x80000013ff137210 */ /* 0x000fc40007ffe0ff */
[----:B------:R-:W-:Y:S01]  /*02c0*/  IADD3 R9, PT, PT, RZ, -R16, RZ ;  /* 0x80000010ff097210 */ /* 0x000fe20007ffe0ff */
[C---:B------:R-:W-:Y:S01]  /*02d0*/  IMAD R17, R14.reuse, 0x1112, RZ ;  /* 0x000011120e117824 */ /* 0x040fe200078e02ff */
[----:B------:R-:W-:Y:S01]  /*02e0*/  PRMT R19, R19, 0x7710, RZ ;  /* 0x0000771013137816 */ /* 0x000fe200000000ff */
[----:B------:R-:W-:Y:S01]  /*02f0*/  IMAD R23, R14, 0x889, RZ ;  /* 0x000008890e177824 */ /* 0x000fe200078e02ff */
[----:B------:R-:W-:Y:S02]  /*0300*/  PRMT R9, R9, 0x7710, RZ ;  /* 0x0000771009097816 */ /* 0x000fe400000000ff */
[----:B------:R-:W-:Y:S01]  /*0310*/  ISETP.GE.OR P0, PT, R2, R11, P0 ;  /* 0x0000000b0200720c */ /* 0x000fe20000706670 */
[----:B------:R-:W-:Y:S01]  /*0320*/  IMAD.IADD R19, R8, 0x1, R19 ;  /* 0x0000000108137824 */ /* 0x000fe200078e0213 */
[----:B------:R-:W-:Y:S01]  /*0330*/  IADD3 R9, PT, PT, R6, R9, RZ ;  /* 0x0000000906097210 */ /* 0x000fe20007ffe0ff */
[----:B------:R-:W-:Y:S01]  /*0340*/  IMAD R6, R20, 0x5, RZ ;  /* 0x0000000514067824 */ /* 0x000fe200078e02ff */
[----:B------:R-:W-:-:S02]  /*0350*/  SHF.R.U32.HI R17, RZ, 0x10, R17 ;  /* 0x00000010ff117819 */ /* 0x000fc40000011611 */
[----:B------:R-:W-:Y:S02]  /*0360*/  LOP3.LUT R11, R10, 0xffff, RZ, 0xc0, !PT ;  /* 0x0000ffff0a0b7812 */ /* 0x000fe400078ec0ff */
[----:B------:R-:W-:Y:S02]  /*0370*/  LOP3.LUT R8, R9, 0xffff, RZ, 0xc0, !PT ;  /* 0x0000ffff09087812 */ /* 0x000fe400078ec0ff */
[----:B------:R-:W-:Y:S01]  /*0380*/  LOP3.LUT R9, R19, 0xffff, RZ, 0xc0, !PT ;  /* 0x0000ffff13097812 */ /* 0x000fe200078ec0ff */
[----:B------:R-:W-:Y:S01]  /*0390*/  IMAD R16, R11, 0x1112, RZ ;  /* 0x000011120b107824 */ /* 0x000fe200078e02ff */
[----:B------:R-:W-:Y:S02]  /*03a0*/  IADD3 R19, PT, PT, RZ, -R6, RZ ;  /* 0x80000006ff137210 */ /* 0x000fe40007ffe0ff */
[----:B------:R-:W-:Y:S02]  /*03b0*/  LOP3.LUT R21, R17, 0x1, RZ, 0xc0, !PT ;  /* 0x0000000111157812 */ /* 0x000fe400078ec0ff */
[----:B------:R-:W-:-:S02]  /*03c0*/  PRMT R19, R19, 0x7710, RZ ;  /* 0x0000771013137816 */ /* 0x000fc400000000ff */
[----:B------:R-:W-:Y:S02]  /*03d0*/  ISETP.NE.U32.AND P4, PT, R21, 0x1, PT ;  /* 0x000000011500780c */ /* 0x000fe40003f85070 */
[----:B------:R-:W-:Y:S01]  /*03e0*/  PRMT R22, R17, 0x9910, RZ ;  /* 0x0000991011167816 */ /* 0x000fe200000000ff */
[----:B------:R-:W-:Y:S01]  /*03f0*/  IMAD.IADD R19, R19, 0x1, R0 ;  /* 0x0000000113137824 */ /* 0x000fe200078e0200 */
[----:B------:R-:W-:Y:S02]  /*0400*/  SHF.R.U32.HI R16, RZ, 0x10, R16 ;  /* 0x00000010ff107819 */ /* 0x000fe40000011610 */
[----:B0-----:R-:W-:Y:S01]  /*0410*/  IADD3 R20, PT, PT, -R4, 0x1, RZ ;  /* 0x0000000104147810 */ /* 0x001fe20007ffe1ff */
[----:B------:R-:W-:Y:S01]  /*0420*/  IMAD R14, R22, 0xf, RZ ;  /* 0x0000000f160e7824 */ /* 0x000fe200078e02ff */
[----:B------:R-:W-:Y:S02]  /*0430*/  PRMT R24, R16, 0x9910, RZ ;  /* 0x0000991010187816 */ /* 0x000fe400000000ff */
[----:B------:R-:W-:-:S02]  /*0440*/  IADD3 R6, PT, PT, R4, 0xa9, RZ ;  /* 0x000000a904067810 */ /* 0x000fc40007ffe0ff */
[----:B------:R-:W-:Y:S02]  /*0450*/  PRMT R19, R19, 0x9910, RZ ;  /* 0x0000991013137816 */ /* 0x000fe400000000ff */
[C---:B------:R-:W-:Y:S02]  /*0460*/  ISETP.GT.AND P6, PT, R20.reuse, R8, PT ;  /* 0x000000081400720c */ /* 0x040fe40003fc4270 */
[----:B------:R-:W-:Y:S01]  /*0470*/  ISETP.GT.AND P1, PT, R20, R9, PT ;  /* 0x000000091400720c */ /* 0x000fe20003f24270 */
[----:B------:R-:W-:Y:S01]  /*0480*/  IMAD R19, R19, 0x5, RZ ;  /* 0x0000000513137824 */ /* 0x000fe200078e02ff */
[----:B------:R-:W-:Y:S02]  /*0490*/  LOP3.LUT R21, R16, 0x1, RZ, 0xc0, !PT ;  /* 0x0000000110157812 */ /* 0x000fe400078ec0ff */
[----:B------:R-:W-:Y:S02]  /*04a0*/  SEL R20, RZ, 0x19, P2 ;  /* 0x00000019ff147807 */ /* 0x000fe40001000000 */
[----:B------:R-:W-:-:S02]  /*04b0*/  MOV R22, R24 ;  /* 0x0000001800167202 */ /* 0x000fc40000000f00 */
[----:B------:R-:W-:Y:S02]  /*04c0*/  IADD3 R14, PT, PT, RZ, -R14, RZ ;  /* 0x8000000eff0e7210 */ /* 0x000fe40007ffe0ff */
[----:B------:R-:W-:Y:S01]  /*04d0*/  MOV R17, R6 ;  /* 0x0000000600117202 */ /* 0x000fe20000000f00 */
[----:B------:R-:W-:Y:S01]  /*04e0*/  IMAD R22, R22, 0xf, RZ ;  /* 0x0000000f16167824 */ /* 0x000fe200078e02ff */
[----:B------:R-:W-:Y:S02]  /*04f0*/  SHF.R.U32.HI R16, RZ, 0x10, R23 ;  /* 0x00000010ff107819 */ /* 0x000fe40000011617 */
[----:B------:R-:W-:Y:S02]  /*0500*/  @P4 IADD3 R17, PT, PT, R4, RZ, RZ ;  /* 0x000000ff04114210 */ /* 0x000fe40007ffe0ff */
[----:B------:R-:W-:Y:S01]  /*0510*/  ISETP.NE.U32.AND P5, PT, R21, 0x1, PT ;  /* 0x000000011500780c */ /* 0x000fe20003fa5070 */
[----:B------:R-:W-:Y:S01]  /*0520*/  IMAD R21, R3, 0x1388, R20 ;  /* 0x0000138803157824 */ /* 0x000fe200078e0214 */
[----:B------:R-:W-:Y:S01]  /*0530*/  PRMT R24, R14, 0x7710, RZ ;  /* 0x000077100e187816 */ /* 0x000fe200000000ff */
[C---:B------:R-:W-:Y:S01]  /*0540*/  IMAD R14, R16.reuse, 0xd34, R17 ;  /* 0x00000d34100e7824 */ /* 0x040fe200078e0211 */
[----:B------:R-:W-:Y:S01]  /*0550*/  PRMT R23, R16, 0x9910, RZ ;  /* 0x0000991010177816 */ /* 0x000fe200000000ff */
[----:B------:R-:W-:Y:S01]  /*0560*/  IMAD R21, R12, 0x1f4, R21 ;  /* 0x000001f40c157824 */ /* 0x000fe200078e0215 */
[----:B------:R-:W-:Y:S01]  /*0570*/  LOP3.LUT R17, R19, 0xffff, RZ, 0xc0, !PT ;  /* 0x0000ffff13117812 */ /* 0x000fe200078ec0ff */
[----:B------:R-:W-:Y:S01]  /*0580*/  IMAD.IADD R16, R13, 0x1, R24 ;  /* 0x000000010d107824 */ /* 0x000fe200078e0218 */
[----:B------:R-:W-:-:S02]  /*0590*/  IADD3 R24, PT, PT, RZ, -R22, RZ ;  /* 0x80000016ff187210 */ /* 0x000fc40007ffe0ff */
[----:B------:R-:W-:Y:S01]  /*05a0*/  MOV R22, R23 ;  /* 0x0000001700167202 */ /* 0x000fe20000000f00 */
[C---:B------:R-:W-:Y:S01]  /*05b0*/  IMAD.IADD R13, R17.reuse, 0x1, R21 ;  /* 0x00000001110d7824 */ /* 0x040fe200078e0215 */
[----:B------:R-:W-:Y:S01]  /*05c0*/  IADD3 R19, PT, PT, R17, R20, RZ ;  /* 0x0000001411137210 */ /* 0x000fe20007ffe0ff */
[----:B------:R-:W-:Y:S01]  /*05d0*/  IMAD R20, R11, 0x889, RZ ;  /* 0x000008890b147824 */ /* 0x000fe200078e02ff */
[----:B------:R-:W-:Y:S01]  /*05e0*/  PRMT R17, R24, 0x7710, RZ ;  /* 0x0000771018117816 */ /* 0x000fe200000000ff */
[----:B------:R-:W-:Y:S01]  /*05f0*/  IMAD R21, R22, 0x96, RZ ;  /* 0x0000009616157824 */ /* 0x000fe200078e02ff */
[----:B------:R-:W-:Y:S01]  /*0600*/  LOP3.LUT R23, R16, 0xffff, RZ, 0xc0, !PT ;  /* 0x0000ffff10177812 */ /* 0x000fe200078ec0ff */
[----:B------:R-:W-:Y:S01]  /*0610*/  IMAD R12, R12, 0x32, R19 ;  /* 0x000000320c0c7824 */ /* 0x000fe200078e0213 */
[----:B------:R-:W-:Y:S02]  /*0620*/  IADD3 R17, PT, PT, R10, R17, RZ ;  /* 0x000000110a117210 */ /* 0x000fe40007ffe0ff */
[----:B------:R-:W0:Y:S01]  /*0630*/  LDC.64 R10, c[0x0][0x388] ;  /* 0x0000e200ff0a7b82 */ /* 0x000e220000000a00 */
[C---:B------:R-:W-:Y:S01]  /*0640*/  IMAD R22, R23.reuse, 0x5, R8 ;  /* 0x0000000517167824 */ /* 0x040fe200078e0208 */
[----:B------:R-:W-:Y:S01]  /*0650*/  SHF.R.U32.HI R20, RZ, 0x10, R20 ;  /* 0x00000010ff147819 */ /* 0x000fe20000011614 */
[----:B------:R-:W-:Y:S01]  /*0660*/  IMAD R19, R23, 0xd, R14 ;  /* 0x0000000d17137824 */ /* 0x000fe200078e020e */
[----:B------:R-:W-:-:S02]  /*0670*/  LOP3.LUT R21, R21, 0xffff, RZ, 0xc0, !PT ;  /* 0x0000ffff15157812 */ /* 0x000fc400078ec0ff */
[----:B------:R-:W-:Y:S02]  /*0680*/  @P5 IADD3 R6, PT, PT, R4, RZ, RZ ;  /* 0x000000ff04065210 */ /* 0x000fe40007ffe0ff */
[----:B------:R-:W-:Y:S02]  /*0690*/  IADD3 R16, PT, PT, R16, -0xe, RZ ;  /* 0xfffffff210107810 */ /* 0x000fe40007ffe0ff */
[----:B------:R-:W-:Y:S01]  /*06a0*/  IADD3 R14, PT, PT, R21, R22, RZ ;  /* 0x00000016150e7210 */ /* 0x000fe20007ffe0ff */
[----:B------:R-:W-:Y:S01]  /*06b0*/  IMAD R21, R20, 0xd34, R6 ;  /* 0x00000d3414157824 */ /* 0x000fe200078e0206 */
[----:B------:R-:W-:Y:S01]  /*06c0*/  LOP3.LUT R22, R16, 0xffff, RZ, 0xc0, !PT ;  /* 0x0000ffff10167812 */ /* 0x000fe200078ec0ff */
[C---:B------:R-:W-:Y:S01]  /*06d0*/  VIADD R6, R17.reuse, 0xfffffff2 ;  /* 0xfffffff211067836 */ /* 0x040fe20000000000 */
[C---:B------:R-:W-:Y:S02]  /*06e0*/  PRMT R16, R17.reuse, 0x5410, R20 ;  /* 0x0000541011107816 */ /* 0x040fe40000000014 */
[----:B------:R-:W-:-:S02]  /*06f0*/  LOP3.LUT R20, R17, 0xffff, RZ, 0xc0, !PT ;  /* 0x0000ffff11147812 */ /* 0x000fc400078ec0ff */
[----:B------:R-:W-:Y:S02]  /*0700*/  ISETP.LT.U32.OR P2, PT, R22, 0xfff3, P6 ;  /* 0x0000fff31600780c */ /* 0x000fe40003741470 */
[----:B------:R-:W-:Y:S01]  /*0710*/  LOP3.LUT R22, R6, 0xffff, RZ, 0xc0, !PT ;  /* 0x0000ffff06167812 */ /* 0x000fe200078ec0ff */
[----:B------:R-:W-:Y:S01]  /*0720*/  IMAD R6, R20, 0xd, R21 ;  /* 0x0000000d14067824 */ /* 0x000fe200078e0215 */
[----:B------:R-:W-:Y:S01]  /*0730*/  IADD3 R17, PT, PT, -R8, 0xe, RZ ;  /* 0x0000000e08117810 */ /* 0x000fe20007ffe1ff */
[----:B------:R-:W1:Y:S01]  /*0740*/  LDC.64 R20, c[0x0][0x380] ;  /* 0x0000e000ff147b82 */ /* 0x000e620000000a00 */
[----:B0-----:R-:W-:Y:S01]  /*0750*/  IMAD.WIDE.U32 R10, R13, 0x4, R10 ;  /* 0x000000040d0a7825 */ /* 0x001fe200078e000a */
[----:B------:R-:W-:-:S03]  /*0760*/  ISETP.LT.U32.OR P1, PT, R22, 0xfff3, P1 ;  /* 0x0000fff31600780c */ /* 0x000fc60000f21470 */
[----:B------:R-:W-:Y:S01]  /*0770*/  HFMA2 R13, -RZ, RZ, 0, 0 ;  /* 0x00000000ff0d7431 */ /* 0x000fe200000001ff */
[----:B------:R-:W-:Y:S01]  /*0780*/  ISETP.GE.U32.OR P2, PT, R4, R17, P2 ;  /* 0x000000110400720c */ /* 0x000fe20001746470 */
[--C-:B------:R-:W-:Y:S01]  /*0790*/  IDP.2A.LO.U16.U8 R17, R16, UR4, R9.reuse ;  /* 0x0000000410117c26 */ /* 0x100fe20008001009 */
[----:B------:R-:W-:Y:S01]  /*07a0*/  IADD3 R6, PT, PT, R6, -0xe, R9 ;  /* 0xfffffff206067810 */ /* 0x000fe20007ffe009 */
[----:B------:R-:W-:Y:S01]  /*07b0*/  UMOV UR4, URZ ;  /* 0x000000ff00047c82 */ /* 0x000fe20008000000 */
[----:B------:R-:W-:Y:S02]  /*07c0*/  IADD3 R22, P6, PT, R10, 0x8, RZ ;  /* 0x000000080a167810 */ /* 0x000fe40007fde0ff */
[----:B------:R-:W-:Y:S02]  /*07d0*/  IADD3 R16, PT, PT, R14, 0x4b, RZ ;  /* 0x0000004b0e107810 */ /* 0x000fe40007ffe0ff */
[----:B------:R-:W-:Y:S01]  /*07e0*/  IADD3 R24, PT, PT, R17, 0x4b, RZ ;  /* 0x0000004b11187810 */ /* 0x000fe20007ffe0ff */
[----:B------:R-:W-:Y:S01]  /*07f0*/  IMAD.X R23, RZ, RZ, R11, P6 ;  /* 0x000000ffff177224 */ /* 0x000fe200030e060b */
[----:B------:R-:W-:Y:S01]  /*0800*/  IADD3 R9, PT, PT, -R9, 0xe, RZ ;  /* 0x0000000e09097810 */ /* 0x000fe20007ffe1ff */
[----:B------:R-:W-:Y:S01]  /*0810*/  IMAD R11, R0, 0x14, R15 ;  /* 0x00000014000b7824 */ /* 0x000fe200078e020f */
[----:B------:R-:W-:-:S02]  /*0820*/  @P4 IADD3 R16, PT, PT, R14, RZ, RZ ;  /* 0x000000ff0e104210 */ /* 0x000fc40007ffe0ff */
[----:B------:R-:W-:Y:S02]  /*0830*/  @P5 IADD3 R24, PT, PT, R17, RZ, RZ ;  /* 0x000000ff11185210 */ /* 0x000fe40007ffe0ff */
[----:B------:R-:W-:Y:S02]  /*0840*/  ISETP.GE.U32.OR P1, PT, R4, R9, P1 ;  /* 0x000000090400720c */ /* 0x000fe40000f26470 */
[----:B------:R-:W-:Y:S01]  /*0850*/  LEA R12, R12, R7, 0x2 ;  /* 0x000000070c0c7211 */ /* 0x000fe200078e10ff */
[----:B------:R-:W-:Y:S01]  /*0860*/  IMAD R7, R2, 0xc8, R7 ;  /* 0x000000c802077824 */ /* 0x000fe200078e0207 */
[----:B------:R-:W-:Y:S02]  /*0870*/  IADD3 R8, PT, PT, R19, -0xe, R8 ;  /* 0xfffffff213087810 */ /* 0x000fe40007ffe008 */
[-C--:B------:R-:W-:Y:S02]  /*0880*/  LEA R9, R16, R15.reuse, 0x2 ;  /* 0x0000000f10097211 */ /* 0x080fe400078e10ff */
[----:B-12---:R-:W-:-:S07]  /*0890*/  LEA R10, R24, R15, 0x2 ;  /* 0x0000000f180a7211 */ /* 0x006fce00078e10ff */
.L_x_36:
[----:B------:R-:W-:Y:S01]  /*08a0*/  BAR.SYNC.DEFER_BLOCKING 0x0 ;  /* 0x0000000000007b1d */ /* 0x000fe20000010000 */
[----:B------:R-:W-:-:S05]  /*08b0*/  IMAD.WIDE R14, R6, 0x4, R20 ;  /* 0x00000004060e7825 */ /* 0x000fca00078e0214 */
[----:B------:R-:W-:Y:S04]  /*08c0*/  BSSY.RECONVERGENT B0, `(.L_x_28) ;  /* 0x0000009000007945 */ /* 0x000fe80003800200 */
[----:B------:R-:W-:Y:S05]  /*08d0*/  @!P3 BRA `(.L_x_29) ;  /* 0x00000000001cb947 */ /* 0x000fea0003800000 */
[----:B------:R-:W-:Y:S01]  /*08e0*/  BSSY.RECONVERGENT B1, `(.L_x_30) ;  /* 0x0000005000017945 */ /* 0x000fe20003800200 */
[----:B------:R-:W-:-:S03]  /*08f0*/  IMAD.MOV.U32 R16, RZ, RZ, RZ ;  /* 0x000000ffff107224 */ /* 0x000fc600078e00ff */
[----:B------:R-:W-:Y:S05]  /*0900*/  @P2 BRA `(.L_x_31) ;  /* 0x0000000000082947 */ /* 0x000fea0003800000 */
[----:B------:R-:W-:-:S06]  /*0910*/  IMAD.WIDE R16, R8, 0x4, R20 ;  /* 0x0000000408107825 */ /* 0x000fcc00078e0214 */
[----:B------:R0:W5:Y:S02]  /*0920*/  LDG.E.CONSTANT R16, desc[UR6][R16.64] ;  /* 0x0000000610107981 */ /* 0x000164000c1e9900 */
.L_x_31:
[----:B------:R-:W-:Y:S05]  /*0930*/  BSYNC.RECONVERGENT B1 ;  /* 0x0000000000017941 */ /* 0x000fea0003800200 */
.L_x_30:
[----:B-----5:R1:W-:Y:S02]  /*0940*/  STS [R9], R16 ;  /* 0x0000001009007388 */ /* 0x0203e40000000800 */
.L_x_29:
[----:B------:R-:W-:Y:S05]  /*0950*/  BSYNC.RECONVERGENT B0 ;  /* 0x0000000000007941 */ /* 0x000fea0003800200 */
.L_x_28:
[----:B------:R-:W-:Y:S01]  /*0960*/  ISETP.GT.AND P4, PT, R18, R5, PT ;  /* 0x000000051200720c */ /* 0x000fe20003f84270 */
[----:B------:R-:W-:-:S12]  /*0970*/  BSSY.RECONVERGENT B0, `(.L_x_32) ;  /* 0x0000008000007945 */ /* 0x000fd80003800200 */
[----:B------:R-:W-:Y:S05]  /*0980*/  @!P4 BRA `(.L_x_33) ;  /* 0x000000000018c947 */ /* 0x000fea0003800000 */
[----:B------:R-:W-:Y:S01]  /*0990*/  BSSY.RECONVERGENT B1, `(.L_x_34) ;  /* 0x0000004000017945 */ /* 0x000fe20003800200 */
[----:B0-----:R-:W-:-:S03]  /*09a0*/  HFMA2 R17, -RZ, RZ, 0, 0 ;  /* 0x00000000ff117431 */ /* 0x001fc600000001ff */
[----:B------:R-:W-:Y:S05]  /*09b0*/  @P1 BRA `(.L_x_35) ;  /* 0x0000000000041947 */ /* 0x000fea0003800000 */
[----:B------:R0:W5:Y:S02]  /*09c0*/  LDG.E.CONSTANT R17, desc[UR6][R14.64] ;  /* 0x000000060e117981 */ /* 0x000164000c1e9900 */
.L_x_35:
[----:B------:R-:W-:Y:S05]  /*09d0*/  BSYNC.RECONVERGENT B1 ;  /* 0x0000000000017941 */ /* 0x000fea0003800200 */
.L_x_34:
[----:B-----5:R2:W-:Y:S02]  /*09e0*/  STS [R10], R17 ;  /* 0x000000110a007388 */ /* 0x0205e40000000800 */
.L_x_33:
[----:B------:R-:W-:Y:S05]  /*09f0*/  BSYNC.RECONVERGENT B0 ;  /* 0x0000000000007941 */ /* 0x000fea0003800200 */
.L_x_32:
[----:B------:R-:W3:Y:S04]  /*0a00*/  @!P0 LDG.E.CONSTANT R25, desc[UR6][R22.64+-0x8] ;  /* 0xfffff80616198981 */ /* 0x000ee8000c1e9900 */
[----:B------:R-:W4:Y:S04]  /*0a10*/  @!P0 LDG.E.CONSTANT R27, desc[UR6][R22.64+-0x4] ;  /* 0xfffffc06161b8981 */ /* 0x000f28000c1e9900 */
[----:B------:R-:W5:Y:S04]  /*0a20*/  @!P0 LDG.E.CONSTANT R29, desc[UR6][R22.64] ;  /* 0x00000006161d8981 */ /* 0x000f68000c1e9900 */
[----:B------:R-:W2:Y:S04]  /*0a30*/  @!P0 LDG.E.CONSTANT R24, desc[UR6][R22.64+0x4] ;  /* 0x0000040616188981 */ /* 0x000ea8000c1e9900 */
[----:B------:R0:W2:Y:S01]  /*0a40*/  @!P0 LDG.E.CONSTANT R28, desc[UR6][R22.64+0x8] ;  /* 0x00000806161c8981 */ /* 0x0000a2000c1e9900 */
[----:B------:R-:W-:Y:S01]  /*0a50*/  UIADD3 UR4, UPT, UPT, UR4, 0x1, URZ ;  /* 0x0000000104047890 */ /* 0x000fe2000fffe0ff */
[----:B------:R-:W-:-:S02]  /*0a60*/  IADD3 R8, PT, PT, R8, 0x152, RZ ;  /* 0x0000015208087810 */ /* 0x000fc40007ffe0ff */
[----:B------:R-:W-:Y:S01]  /*0a70*/  IADD3 R6, PT, PT, R6, 0x152, RZ ;  /* 0x0000015206067810 */ /* 0x000fe20007ffe0ff */
[----:B------:R-:W-:Y:S01]  /*0a80*/  UISETP.NE.AND UP0, UPT, UR4, 0xa, UPT ;  /* 0x0000000a0400788c */ /* 0x000fe2000bf05270 */
[----:B0-----:R-:W-:-:S04]  /*0a90*/  IADD3 R22, P4, PT, R22, 0xc8, RZ ;  /* 0x000000c816167810 */ /* 0x001fc80007f9e0ff */
[----:B------:R-:W-:Y:S01]  /*0aa0*/  IADD3.X R23, PT, PT, RZ, R23, RZ, P4, !PT ;  /* 0x00000017ff177210 */ /* 0x000fe200027fe4ff */
[----:B---3--:R-:W-:Y:S04]  /*0ab0*/  @!P0 STS [R12], R25 ;  /* 0x000000190c008388 */ /* 0x008fe80000000800 */
[----:B----4-:R-:W-:Y:S04]  /*0ac0*/  @!P0 STS [R12+0x4], R27 ;  /* 0x0000041b0c008388 */ /* 0x010fe80000000800 */
[----:B-----5:R-:W-:Y:S04]  /*0ad0*/  @!P0 STS [R12+0x8], R29 ;  /* 0x0000081d0c008388 */ /* 0x020fe80000000800 */
[----:B--2---:R-:W-:Y:S04]  /*0ae0*/  @!P0 STS [R12+0xc], R24 ;  /* 0x00000c180c008388 */ /* 0x004fe80000000800 */
[----:B------:R-:W-:Y:S01]  /*0af0*/  @!P0 STS [R12+0x10], R28 ;  /* 0x0000101c0c008388 */ /* 0x000fe20000000800 */
[----:B------:R-:W-:Y:S06]  /*0b00*/  BAR.SYNC.DEFER_BLOCKING 0x0 ;  /* 0x0000000000007b1d */ /* 0x000fec0000010000 */
[----:B------:R-:W-:Y:S04]  /*0b10*/  LDS R26, [R11] ;  /* 0x000000000b1a7984 */ /* 0x000fe80000000800 */
[----:B------:R-:W0:Y:S04]  /*0b20*/  LDS.64 R14, [R7] ;  /* 0x00000000070e7984 */ /* 0x000e280000000a00 */
[----:B------:R-:W2:Y:S04]  /*0b30*/  LDS R25, [R11+0x4] ;  /* 0x000004000b197984 */ /* 0x000ea80000000800 */
[----:B------:R-:W-:Y:S04]  /*0b40*/  LDS R19, [R11+0x8] ;  /* 0x000008000b137984 */ /* 0x000fe80000000800 */
[----:B-1----:R-:W1:Y:S04]  /*0b50*/  LDS.64 R16, [R7+0x8] ;  /* 0x0000080007107984 */ /* 0x002e680000000a00 */
[----:B------:R-:W-:Y:S01]  /*0b60*/  LDS R24, [R11+0x14] ;  /* 0x000014000b187984 */ /* 0x000fe20000000800 */
[----:B0-----:R-:W-:-:S03]  /*0b70*/  FFMA R14, R26, R14, R13 ;  /* 0x0000000e1a0e7223 */ /* 0x001fc6000000000d */
[----:B------:R-:W0:Y:S01]  /*0b80*/  LDS R26, [R11+0xc] ;  /* 0x00000c000b1a7984 */ /* 0x000e220000000800 */
[----:B--2---:R-:W-:-:S03]  /*0b90*/  FFMA R25, R25, R15, R14 ;  /* 0x0000000f19197223 */ /* 0x004fc6000000000e */
[----:B------:R-:W-:Y:S04]  /*0ba0*/  LDS R13, [R11+0x10] ;  /* 0x000010000b0d7984 */ /* 0x000fe80000000800 */
[----:B------:R-:W2:Y:S01]  /*0bb0*/  LDS.64 R14, [R7+0x10] ;  /* 0x00001000070e7984 */ /* 0x000ea20000000a00 */
[----:B-1----:R-:W-:-:S04]  /*0bc0*/  FFMA R19, R19, R16, R25 ;  /* 0x0000001013137223 */ /* 0x002fc80000000019 */
[----:B0-----:R-:W-:Y:S02]  /*0bd0*/  FFMA R26, R26, R17, R19 ;  /* 0x000000111a1a7223 */ /* 0x001fe40000000013 */
[----:B------:R-:W-:Y:S04]  /*0be0*/  LDS R19, [R11+0x18] ;  /* 0x000018000b137984 */ /* 0x000fe80000000800 */
[----:B------:R-:W0:Y:S01]  /*0bf0*/  LDS.64 R16, [R7+0x18] ;  /* 0x0000180007107984 */ /* 0x000e220000000a00 */
[----:B--2---:R-:W-:-:S03]  /*0c00*/  FFMA R13, R13, R14, R26 ;  /* 0x0000000e0d0d7223 */ /* 0x004fc6000000001a */
[----:B------:R-:W1:Y:S01]  /*0c10*/  LDS R26, [R11+0x1c] ;  /* 0x00001c000b1a7984 */ /* 0x000e620000000800 */
[----:B------:R-:W-:-:S03]  /*0c20*/  FFMA R28, R24, R15, R13 ;  /* 0x0000000f181c7223 */ /* 0x000fc6000000000d */
[----:B------:R-:W-:Y:S04]  /*0c30*/  LDS R13, [R11+0x20] ;  /* 0x000020000b0d7984 */ /* 0x000fe80000000800 */
[----:B------:R-:W2:Y:S04]  /*0c40*/  LDS.64 R14, [R7+0x20] ;  /* 0x00002000070e7984 */ /* 0x000ea80000000a00 */
[----:B------:R-:W3:Y:S01]  /*0c50*/  LDS R24, [R11+0x24] ;  /* 0x000024000b187984 */ /* 0x000ee20000000800 */
[----:B0-----:R-:W-:-:S04]  /*0c60*/  FFMA R19, R19, R16, R28 ;  /* 0x0000001013137223 */ /* 0x001fc8000000001c */
[----:B-1----:R-:W-:Y:S02]  /*0c70*/  FFMA R26, R26, R17, R19 ;  /* 0x000000111a1a7223 */ /* 0x002fe40000000013 */
[----:B------:R-:W-:Y:S04]  /*0c80*/  LDS R19, [R11+0x28] ;  /* 0x000028000b137984 */ /* 0x000fe80000000800 */
[----:B------:R-:W0:Y:S01]  /*0c90*/  LDS.64 R16, [R7+0x28] ;  /* 0x0000280007107984 */ /* 0x000e220000000a00 */
[----:B--2---:R-:W-:-:S03]  /*0ca0*/  FFMA R13, R13, R14, R26 ;  /* 0x0000000e0d0d7223 */ /* 0x004fc6000000001a */
[----:B------:R-:W1:Y:S01]  /*0cb0*/  LDS R26, [R11+0x2c] ;  /* 0x00002c000b1a7984 */ /* 0x000e620000000800 */
[----:B---3--:R-:W-:-:S03]  /*0cc0*/  FFMA R28, R24, R15, R13 ;  /* 0x0000000f181c7223 */ /* 0x008fc6000000000d */
        /* <DEDUP_REMOVED lines=94> */
[----:B-1----:R-:W-:-:S04]  /*12b0*/  FFMA R17, R26, R17, R19 ;  /* 0x000000111a117223 */ /* 0x002fc80000000013 */
[----:B--2---:R-:W-:-:S04]  /*12c0*/  FFMA R13, R13, R14, R17 ;  /* 0x0000000e0d0d7223 */ /* 0x004fc80000000011 */
[----:B---3--:R-:W-:Y:S01]  /*12d0*/  FFMA R13, R24, R15, R13 ;  /* 0x0000000f180d7223 */ /* 0x008fe2000000000d */
[----:B------:R-:W-:Y:S06]  /*12e0*/  BRA.U UP0, `(.L_x_36) ;  /* 0xfffffff5006c7547 */ /* 0x000fec000b83ffff */
[----:B------:R-:W0:Y:S01]  /*12f0*/  LDC.64 R6, c[0x0][0x390] ;  /* 0x0000e400ff067b82 */ /* 0x000e220000000a00 */
[----:B------:R-:W-:-:S04]  /*1300*/  IMAD R3, R3, 0x4ba, R4 ;  /* 0x000004ba03037824 */ /* 0x000fc800078e0204 */
[----:B------:R-:W-:-:S04]  /*1310*/  IMAD R3, R2, 0x79, R3 ;  /* 0x0000007902037824 */ /* 0x000fc800078e0203 */
[----:B------:R-:W-:-:S04]  /*1320*/  IMAD R3, R0, 0xb, R3 ;  /* 0x0000000b00037824 */ /* 0x000fc800078e0203 */
[----:B0-----:R-:W-:-:S05]  /*1330*/  IMAD.WIDE.U32 R2, R3, 0x4, R6 ;  /* 0x0000000403027825 */ /* 0x001fca00078e0006 */
[----:B------:R-:W-:Y:S01]  /*1340*/  STG.E desc[UR6][R2.64], R13 ;  /* 0x0000000d02007986 */ /* 0x000fe2000c101906 */
[----:B------:R-:W-:Y:S05]  /*1350*/  EXIT ;  /* 0x000000000000794d */ /* 0x000fea0003800000 */
.L_x_37:
        /* <DEDUP_REMOVED lines=10> */
.L_x_59:


//--------------------- .text._Z23fuse_max_pool2d_kernel0PfS_ --------------------------
	.section	.text._Z23fuse_max_pool2d_kernel0PfS_,"ax",@progbits
	.align	128
        .global         _Z23fuse_max_pool2d_kernel0PfS_
        .type           _Z23fuse_max_pool2d_kernel0PfS_,@function
        .size           _Z23fuse_max_pool2d_kernel0PfS_,(.L_x_60 - _Z23fuse_max_pool2d_kernel0PfS_)
        .other          _Z23fuse_max_pool2d_kernel0PfS_,@"STO_CUDA_ENTRY STV_DEFAULT"
_Z23fuse_max_pool2d_kernel0PfS_:
.text._Z23fuse_max_pool2d_kernel0PfS_:
[----:B------:R-:W-:Y:S01]  /*0000*/  LDC R1, c[0x0][0x37c] ;  /* 0x0000df00ff017b82 */ /* 0x000fe20000000800 */
[----:B------:R-:W0:Y:S01]  /*0010*/  S2R R5, SR_CTAID.X ;  /* 0x0000000000057919 */ /* 0x000e220000002500 */
[----:B------:R-:W1:Y:S01]  /*0020*/  LDCU.64 UR4, c[0x0][0x358] ;  /* 0x00006b00ff0477ac */ /* 0x000e620008000a00 */
[----:B------:R-:W-:Y:S01]  /*0030*/  BSSY.RECONVERGENT B0, `(.L_x_38) ;  /* 0x0000029000007945 */ /* 0x000fe20003800200 */
[----:B------:R-:W2:Y:S01]  /*0040*/  S2R R13, SR_TID.X ;  /* 0x00000000000d7919 */ /* 0x000ea20000002100 */
[----:B0-----:R-:W-:-:S04]  /*0050*/  IMAD.SHL.U32 R4, R5, 0x200, RZ ;  /* 0x0000020005047824 */ /* 0x001fc800078e00ff */
[----:B--2---:R-:W-:-:S04]  /*0060*/  IMAD.IADD R0, R4, 0x1, R13 ;  /* 0x0000000104007824 */ /* 0x004fc800078e020d */
        /* <DEDUP_REMOVED lines=9> */
[----:B------:R-:W-:-:S03]  /*0100*/  @P1 VIADD R11, R11, 0xffffffec ;  /* 0xffffffec0b0b1836 */ /* 0x000fc60000000000 */
[----:B------:R-:W-:-:S04]  /*0110*/  SHF.R.U32.HI R2, RZ, 0x11, R2 ;  /* 0x00000011ff027819 */ /* 0x000fc80000011602 */
[----:B------:R-:W-:-:S05]  /*0120*/  PRMT R2, R2, 0x9910, RZ ;  /* 0x0000991002027816 */ /* 0x000fca00000000ff */
[----:B------:R-:W-:-:S04]  /*0130*/  IMAD R2, R2, 0xd, RZ ;  /* 0x0000000d02027824 */ /* 0x000fc800078e02ff */
[----:B------:R-:W-:Y:S02]  /*0140*/  IMAD.MOV R6, RZ, RZ, -R2 ;  /* 0x000000ffff067224 */ /* 0x000fe400078e0a02 */
[----:B------:R-:W-:-:S03]  /*0150*/  IMAD.HI.U32 R2, R5, 0x4ec4ec4f, RZ ;  /* 0x4ec4ec4f05027827 */ /* 0x000fc600078e00ff */
[----:B------:R-:W-:Y:S02]  /*0160*/  PRMT R6, R6, 0x7710, RZ ;  /* 0x0000771006067816 */ /* 0x000fe400000000ff */
[----:B------:R-:W-:Y:S02]  /*0170*/  SHF.R.U32.HI R2, RZ, 0x2, R2 ;  /* 0x00000002ff027819 */ /* 0x000fe40000011602 */
[----:B------:R-:W-:-:S03]  /*0180*/  IADD3 R3, PT, PT, R3, R6, RZ ;  /* 0x0000000603037210 */ /* 0x000fc60007ffe0ff */
[----:B------:R-:W-:Y:S01]  /*0190*/  IMAD R5, R2, -0xd, R5 ;  /* 0xfffffff302057824 */ /* 0x000fe200078e0205 */
[----:B------:R-:W-:Y:S02]  /*01a0*/  PRMT R10, R3, 0x9910, RZ ;  /* 0x00009910030a7816 */ /* 0x000fe400000000ff */
[----:B------:R-:W0:Y:S01]  /*01b0*/  LDC.64 R2, c[0x0][0x380] ;  /* 0x0000e000ff027b82 */ /* 0x000e220000000a00 */
[C---:B------:R-:W-:Y:S01]  /*01c0*/  IMAD.SHL.U32 R9, R5.reuse, 0x2, RZ ;  /* 0x0000000205097824 */ /* 0x040fe200078e00ff */
[----:B------:R-:W-:Y:S01]  /*01d0*/  LEA R6, R5, 0x34d0, 0x1 ;  /* 0x000034d005067811 */ /* 0x000fe200078e08ff */
[----:B------:R-:W-:Y:S02]  /*01e0*/  IMAD R7, R10, 0x34, RZ ;  /* 0x000000340a077824 */ /* 0x000fe400078e02ff */
[----:B------:R-:W-:-:S03]  /*01f0*/  @!P0 IMAD.MOV R6, RZ, RZ, R9 ;  /* 0x000000ffff068224 */ /* 0x000fc600078e0209 */
[----:B------:R-:W-:Y:S02]  /*0200*/  LOP3.LUT R9, R7, 0xffff, RZ, 0xc0, !PT ;  /* 0x0000ffff07097812 */ /* 0x000fe400078ec0ff */
[----:B------:R-:W-:Y:S02]  /*0210*/  IADD3 R7, PT, PT, -R13, 0xd34, RZ ;  /* 0x00000d340d077810 */ /* 0x000fe40007ffe1ff */
[----:B------:R-:W-:Y:S02]  /*0220*/  IADD3 R6, PT, PT, R9, R6, RZ ;  /* 0x0000000609067210 */ /* 0x000fe40007ffe0ff */
[----:B------:R-:W-:-:S03]  /*0230*/  ISETP.GE.U32.AND P0, PT, R4, R7, PT ;  /* 0x000000070400720c */ /* 0x000fc60003f06070 */
[----:B------:R-:W-:-:S04]  /*0240*/  IMAD R7, R11, 0x2a4, R6 ;  /* 0x000002a40b077824 */ /* 0x000fc800078e0206 */
[----:B0-----:R-:W-:-:S04]  /*0250*/  IMAD.WIDE.U32 R2, R7, 0x4, R2 ;  /* 0x0000000407027825 */ /* 0x001fc800078e0002 */
[----:B------:R-:W-:Y:S02]  /*0260*/  IMAD.MOV.U32 R7, RZ, RZ, -0x800003 ;  /* 0xff7ffffdff077424 */ /* 0x000fe400078e00ff */
[----:B-1----:R-:W-:Y:S05]  /*0270*/  @P0 BRA `(.L_x_39) ;  /* 0x0000000000100947 */ /* 0x002fea0003800000 */
[----:B------:R-:W2:Y:S04]  /*0280*/  LDG.E.CONSTANT R4, desc[UR4][R2.64] ;  /* 0x0000000402047981 */ /* 0x000ea8000c1e9900 */
[----:B------:R-:W3:Y:S01]  /*0290*/  LDG.E.CONSTANT R7, desc[UR4][R2.64+0x4] ;  /* 0x0000040402077981 */ /* 0x000ee2000c1e9900 */
[----:B--2---:R-:W-:-:S04]  /*02a0*/  FMNMX R4, R4, -3.40282306073709652508e+38, !PT ;  /* 0xff7ffffd04047809 */ /* 0x004fc80007800000 */
[----:B---3--:R-:W-:-:S07]  /*02b0*/  FMNMX R7, R4, R7, !PT ;  /* 0x0000000704077209 */ /* 0x008fce0007800000 */
.L_x_39:
[----:B------:R-:W-:Y:S05]  /*02c0*/  BSYNC.RECONVERGENT B0 ;  /* 0x0000000000007941 */ /* 0x000fea0003800200 */
.L_x_38:
[----:B------:R-:W-:Y:S04]  /*02d0*/  BSSY.RECONVERGENT B0, `(.L_x_40) ;  /* 0x0000007000007945 */ /* 0x000fe80003800200 */
[----:B------:R-:W-:Y:S05]  /*02e0*/  @P0 BRA `(.L_x_41) ;  /* 0x0000000000140947 */ /* 0x000fea0003800000 */
[----:B------:R-:W2:Y:S02]  /*02f0*/  LDG.E.CONSTANT R4, desc[UR4][R2.64+0x68] ;  /* 0x0000680402047981 */ /* 0x000ea4000c1e9900 */
[----:B--2---:R-:W-:Y:S01]  /*0300*/  FMNMX R7, R7, R4, !PT ;  /* 0x0000000407077209 */ /* 0x004fe20007800000 */
[----:B------:R-:W-:Y:S06]  /*0310*/  @P0 BRA `(.L_x_41) ;  /* 0x0000000000080947 */ /* 0x000fec0003800000 */
[----:B------:R-:W2:Y:S02]  /*0320*/  LDG.E.CONSTANT R2, desc[UR4][R2.64+0x6c] ;  /* 0x00006c0402027981 */ /* 0x000ea4000c1e9900 */
[----:B--2---:R-:W-:-:S07]  /*0330*/  FMNMX R7, R7, R2, !PT ;  /* 0x0000000207077209 */ /* 0x004fce0007800000 */
.L_x_41:
[----:B------:R-:W-:Y:S05]  /*0340*/  BSYNC.RECONVERGENT B0 ;  /* 0x0000000000007941 */ /* 0x000fea0003800200 */
.L_x_40:
[----:B------:R-:W-:Y:S05]  /*0350*/  @P0 EXIT ;  /* 0x000000000000094d */ /* 0x000fea0003800000 */
[----:B------:R-:W-:Y:S01]  /*0360*/  ISETP.GE.U32.AND P0, PT, R0, 0xd34, PT ;  /* 0x00000d340000780c */ /* 0x000fe20003f06070 */
[----:B------:R-:W0:Y:S01]  /*0370*/  LDC.64 R2, c[0x0][0x388] ;  /* 0x0000e200ff027b82 */ /* 0x000e220000000a00 */
[----:B------:R-:W-:Y:S01]  /*0380*/  IMAD R4, R10, 0xd, RZ ;  /* 0x0000000d0a047824 */ /* 0x000fe200078e02ff */
[----:B------:R-:W-:-:S10]  /*0390*/  IADD3 R0, PT, PT, R5, 0xd34, RZ ;  /* 0x00000d3405007810 */ /* 0x000fd40007ffe0ff */
[----:B------:R-:W-:Y:S01]  /*03a0*/  @!P0 IMAD.MOV R0, RZ, RZ, R5 ;  /* 0x000000ffff008224 */ /* 0x000fe200078e0205 */
[----:B------:R-:W-:-:S04]  /*03b0*/  LOP3.LUT R5, R4, 0xffff, RZ, 0xc0, !PT ;  /* 0x0000ffff04057812 */ /* 0x000fc800078ec0ff */
[----:B------:R-:W-:-:S05]  /*03c0*/  IADD3 R0, PT, PT, R5, R0, RZ ;  /* 0x0000000005007210 */ /* 0x000fca0007ffe0ff */
[----:B------:R-:W-:-:S04]  /*03d0*/  IMAD R11, R11, 0xa9, R0 ;  /* 0x000000a90b0b7824 */ /* 0x000fc800078e0200 */
[----:B0-----:R-:W-:-:S05]  /*03e0*/  IMAD.WIDE.U32 R2, R11, 0x4, R2 ;  /* 0x000000040b027825 */ /* 0x001fca00078e0002 */
[----:B------:R-:W-:Y:S01]  /*03f0*/  STG.E desc[UR4][R2.64], R7 ;  /* 0x0000000702007986 */ /* 0x000fe2000c101904 */
[----:B------:R-:W-:Y:S05]  /*0400*/  EXIT ;  /* 0x000000000000794d */ /* 0x000fea0003800000 */
.L_x_42:
        /* <DEDUP_REMOVED lines=15> */
.L_x_60:


//--------------------- .text._Z17fuse_tanh_kernel0PfS_ --------------------------
	.section	.text._Z17fuse_tanh_kernel0PfS_,"ax",@progbits
	.align	128
        .global         _Z17fuse_tanh_kernel0PfS_
        .type           _Z17fuse_tanh_kernel0PfS_,@function
        .size           _Z17fuse_tanh_kernel0PfS_,(.L_x_61 - _Z17fuse_tanh_kernel0PfS_)
        .other          _Z17fuse_tanh_kernel0PfS_,@"STO_CUDA_ENTRY STV_DEFAULT"
_Z17fuse_tanh_kernel0PfS_:
.text._Z17fuse_tanh_kernel0PfS_:
        /* <DEDUP_REMOVED lines=33> */
.L_x_43:
        /* <DEDUP_REMOVED lines=15> */
.L_x_61:


//--------------------- .text._Z19fuse_conv2d_kernel0PfS_S_ --------------------------
	.section	.text._Z19fuse_conv2d_kernel0PfS_S_,"ax",@progbits
	.align	128
        .global         _Z19fuse_conv2d_kernel0PfS_S_
        .type           _Z19fuse_conv2d_kernel0PfS_S_,@function
        .size           _Z19fuse_conv2d_kernel0PfS_S_,(.L_x_62 - _Z19fuse_conv2d_kernel0PfS_S_)
        .other          _Z19fuse_conv2d_kernel0PfS_S_,@"STO_CUDA_ENTRY STV_DEFAULT"
_Z19fuse_conv2d_kernel0PfS_S_:
.text._Z19fuse_conv2d_kernel0PfS_S_:
[----:B------:R-:W-:Y:S01]  /*0000*/  LDC R1, c[0x0][0x37c] ;  /* 0x0000df00ff017b82 */ /* 0x000fe20000000800 */
[----:B------:R-:W0:Y:S01]  /*0010*/  S2R R5, SR_TID.Y ;  /* 0x0000000000057919 */ /* 0x000e220000002200 */
[----:B------:R-:W1:Y:S01]  /*0020*/  LDCU.64 UR6, c[0x0][0x358] ;  /* 0x00006b00ff0677ac */ /* 0x000e620008000a00 */
[----:B------:R-:W-:Y:S01]  /*0030*/  BSSY.RECONVERGENT B0, `(.L_x_44) ;  /* 0x0000056000007945 */ /* 0x000fe20003800200 */
[----:B------:R-:W0:Y:S01]  /*0040*/  S2R R2, SR_TID.X ;  /* 0x0000000000027919 */ /* 0x000e220000002100 */
[----:B------:R-:W2:Y:S01]  /*0050*/  S2R R7, SR_TID.Z ;  /* 0x0000000000077919 */ /* 0x000ea20000002300 */
[----:B0-----:R-:W-:Y:S01]  /*0060*/  IADD3 R0, PT, PT, R5, R2, RZ ;  /* 0x0000000205007210 */ /* 0x001fe20007ffe0ff */
[----:B--2---:R-:W-:-:S03]  /*0070*/  IMAD R3, R7, 0x9, RZ ;  /* 0x0000000907037824 */ /* 0x004fc600078e02ff */
[----:B------:R-:W-:-:S04]  /*0080*/  IADD3 R4, PT, PT, -R0, 0xb4, RZ ;  /* 0x000000b400047810 */ /* 0x000fc80007ffe1ff */
[----:B------:R-:W-:-:S13]  /*0090*/  ISETP.GE.AND P0, PT, R3, R4, PT ;  /* 0x000000040300720c */ /* 0x000fda0003f06270 */
[----:B-1----:R-:W-:Y:S05]  /*00a0*/  @P0 BRA `(.L_x_45) ;  /* 0x0000000400380947 */ /* 0x002fea0003800000 */
[----:B------:R-:W-:Y:S01]  /*00b0*/  IADD3 R4, PT, PT, R3, R0, RZ ;  /* 0x0000000003047210 */ /* 0x000fe20007ffe0ff */
[----:B------:R-:W-:Y:S03]  /*00c0*/  BSSY.RECONVERGENT B1, `(.L_x_46) ;  /* 0x000003c000017945 */ /* 0x000fe60003800200 */
[----:B------:R-:W-:-:S05]  /*00d0*/  LOP3.LUT R6, R4, 0xffff, RZ, 0xc0, !PT ;  /* 0x0000ffff04067812 */ /* 0x000fca00078ec0ff */
[C---:B------:R-:W-:Y:S02]  /*00e0*/  IMAD R8, R6.reuse, 0x2aab, RZ ;  /* 0x00002aab06087824 */ /* 0x040fe400078e02ff */
[----:B------:R-:W-:-:S03]  /*00f0*/  IMAD R10, R6, 0xb61, RZ ;  /* 0x00000b61060a7824 */ /* 0x000fc600078e02ff */
[----:B------:R-:W-:Y:S02]  /*0100*/  SHF.R.U32.HI R8, RZ, 0x10, R8 ;  /* 0x00000010ff087819 */ /* 0x000fe40000011608 */
[----:B------:R-:W-:-:S03]  /*0110*/  SHF.R.U32.HI R10, RZ, 0x13, R10 ;  /* 0x00000013ff0a7819 */ /* 0x000fc6000001160a */
[----:B------:R-:W-:Y:S01]  /*0120*/  IMAD R3, R8, 0x889, RZ ;  /* 0x0000088908037824 */ /* 0x000fe200078e02ff */
[----:B------:R-:W-:-:S04]  /*0130*/  PRMT R10, R10, 0x9910, RZ ;  /* 0x000099100a0a7816 */ /* 0x000fc800000000ff */
[----:B------:R-:W-:-:S04]  /*0140*/  SHF.R.U32.HI R3, RZ, 0x10, R3 ;  /* 0x00000010ff037819 */ /* 0x000fc80000011603 */
[----:B------:R-:W-:Y:S01]  /*0150*/  PRMT R9, R3, 0x9910, RZ ;  /* 0x0000991003097816 */ /* 0x000fe200000000ff */
[----:B------:R-:W-:-:S04]  /*0160*/  IMAD R3, R7, 0xfffa, R4 ;  /* 0x0000fffa07037824 */ /* 0x000fc800078e0204 */
[----:B------:R-:W-:Y:S01]  /*0170*/  IMAD R9, R9, 0x1e, RZ ;  /* 0x0000001e09097824 */ /* 0x000fe200078e02ff */
[----:B------:R-:W-:-:S04]  /*0180*/  LOP3.LUT R11, R3, 0xffff, RZ, 0xc0, !PT ;  /* 0x0000ffff030b7812 */ /* 0x000fc800078ec0ff */
[----:B------:R-:W-:Y:S01]  /*0190*/  IADD3 R9, PT, PT, RZ, -R9, RZ ;  /* 0x80000009ff097210 */ /* 0x000fe20007ffe0ff */
[----:B------:R-:W-:-:S03]  /*01a0*/  IMAD R11, R11, 0xaaab, RZ ;  /* 0x0000aaab0b0b7824 */ /* 0x000fc600078e02ff */
[----:B------:R-:W-:Y:S02]  /*01b0*/  PRMT R9, R9, 0x7710, RZ ;  /* 0x0000771009097816 */ /* 0x000fe400000000ff */
[----:B------:R-:W-:Y:S02]  /*01c0*/  SHF.R.U32.HI R11, RZ, 0x12, R11 ;  /* 0x00000012ff0b7819 */ /* 0x000fe4000001160b */
[----:B------:R-:W-:Y:S02]  /*01d0*/  IADD3 R8, PT, PT, R8, R9, RZ ;  /* 0x0000000908087210 */ /* 0x000fe40007ffe0ff */
[----:B------:R-:W-:Y:S02]  /*01e0*/  PRMT R11, R11, 0x9910, RZ ;  /* 0x000099100b0b7816 */ /* 0x000fe400000000ff */
[----:B------:R-:W-:-:S04]  /*01f0*/  IADD3 R9, PT, PT, R8, -0x1, RZ ;  /* 0xffffffff08097810 */ /* 0x000fc80007ffe0ff */
[----:B------:R-:W-:-:S04]  /*0200*/  LOP3.LUT R9, R9, 0xffff, RZ, 0xc0, !PT ;  /* 0x0000ffff09097812 */ /* 0x000fc800078ec0ff */
[----:B------:R-:W-:Y:S02]  /*0210*/  ISETP.GT.U32.AND P0, PT, R9, 0x1b, PT ;  /* 0x0000001b0900780c */ /* 0x000fe40003f04070 */
[----:B------:R-:W-:Y:S01]  /*0220*/  MOV R9, R10 ;  /* 0x0000000a00097202 */ /* 0x000fe20000000f00 */
[----:B------:R-:W-:Y:S02]  /*0230*/  IMAD.MOV.U32 R10, RZ, RZ, R11 ;  /* 0x000000ffff0a7224 */ /* 0x000fe400078e000b */
[----:B------:R-:W-:Y:S02]  /*0240*/  HFMA2 R11, -RZ, RZ, 0, 0 ;  /* 0x00000000ff0b7431 */ /* 0x000fe400000001ff */
[----:B------:R-:W-:Y:S02]  /*0250*/  IMAD R9, R9, 0xb4, RZ ;  /* 0x000000b409097824 */ /* 0x000fe400078e02ff */
[----:B------:R-:W-:-:S04]  /*0260*/  IMAD R10, R10, 0x6, RZ ;  /* 0x000000060a0a7824 */ /* 0x000fc800078e02ff */
[----:B------:R-:W-:Y:S05]  /*0270*/  @P0 BRA `(.L_x_47) ;  /* 0x0000000000800947 */ /* 0x000fea0003800000 */
[----:B------:R-:W-:Y:S01]  /*0280*/  IMAD R12, R7, 0xfffa, R4 ;  /* 0x0000fffa070c7824 */ /* 0x000fe200078e0204 */
[----:B------:R-:W0:Y:S04]  /*0290*/  S2R R14, SR_CTAID.X ;  /* 0x00000000000e7919 */ /* 0x000e280000002500 */
[----:B------:R-:W-:-:S05]  /*02a0*/  LOP3.LUT R13, R12, 0xffff, RZ, 0xc0, !PT ;  /* 0x0000ffff0c0d7812 */ /* 0x000fca00078ec0ff */
[----:B------:R-:W-:-:S05]  /*02b0*/  IMAD R13, R13, 0xaaab, RZ ;  /* 0x0000aaab0d0d7824 */ /* 0x000fca00078e02ff */
[----:B------:R-:W-:-:S04]  /*02c0*/  SHF.R.U32.HI R13, RZ, 0x12, R13 ;  /* 0x00000012ff0d7819 */ /* 0x000fc8000001160d */
[----:B------:R-:W-:-:S05]  /*02d0*/  PRMT R13, R13, 0x9910, RZ ;  /* 0x000099100d0d7816 */ /* 0x000fca00000000ff */
[----:B------:R-:W-:-:S05]  /*02e0*/  IMAD R13, R13, 0x6, RZ ;  /* 0x000000060d0d7824 */ /* 0x000fca00078e02ff */
[----:B------:R-:W-:-:S04]  /*02f0*/  IADD3 R13, PT, PT, RZ, -R13, RZ ;  /* 0x8000000dff0d7210 */ /* 0x000fc80007ffe0ff */
[----:B------:R-:W-:Y:S02]  /*0300*/  PRMT R13, R13, 0x7710, RZ ;  /* 0x000077100d0d7816 */ /* 0x000fe400000000ff */
[----:B0-----:R-:W-:Y:S02]  /*0310*/  SHF.L.U32 R14, R14, 0x1, RZ ;  /* 0x000000010e0e7819 */ /* 0x001fe400000006ff */
[----:B------:R-:W-:-:S04]  /*0320*/  IADD3 R12, PT, PT, R12, R13, RZ ;  /* 0x0000000d0c0c7210 */ /* 0x000fc80007ffe0ff */
[----:B------:R-:W-:-:S04]  /*0330*/  LOP3.LUT R12, R12, 0xffff, RZ, 0xc0, !PT ;  /* 0x0000ffff0c0c7812 */ /* 0x000fc800078ec0ff */
[C---:B------:R-:W-:Y:S02]  /*0340*/  IADD3 R15, PT, PT, -R12.reuse, 0x1d, RZ ;  /* 0x0000001d0c0f7810 */ /* 0x040fe40007ffe1ff */
[----:B------:R-:W-:Y:S02]  /*0350*/  IADD3 R13, PT, PT, -R12, 0x1, RZ ;  /* 0x000000010c0d7810 */ /* 0x000fe40007ffe1ff */
[----:B------:R-:W-:-:S04]  /*0360*/  ISETP.GE.U32.AND P0, PT, R14, R15, PT ;  /* 0x0000000f0e00720c */ /* 0x000fc80003f06070 */
[----:B------:R-:W-:-:S13]  /*0370*/  ISETP.GT.OR P0, PT, R13, R14, P0 ;  /* 0x0000000e0d00720c */ /* 0x000fda0000704670 */
[----:B------:R-:W-:Y:S05]  /*0380*/  @P0 BRA `(.L_x_47) ;  /* 0x00000000003c0947 */ /* 0x000fea0003800000 */
[----:B------:R-:W-:Y:S01]  /*0390*/  IMAD R6, R6, 0xb61, RZ ;  /* 0x00000b6106067824 */ /* 0x000fe200078e02ff */
[----:B------:R-:W0:Y:S01]  /*03a0*/  LDCU.64 UR4, c[0x0][0x380] ;  /* 0x00007000ff0477ac */ /* 0x000e220008000a00 */
[----:B------:R-:W-:-:S03]  /*03b0*/  LOP3.LUT R11, R8, 0xffff, RZ, 0xc0, !PT ;  /* 0x0000ffff080b7812 */ /* 0x000fc600078ec0ff */
[----:B------:R-:W-:Y:S02]  /*03c0*/  SHF.R.U32.HI R6, RZ, 0x13, R6 ;  /* 0x00000013ff067819 */ /* 0x000fe40000011606 */
[----:B------:R-:W-:Y:S02]  /*03d0*/  IMAD R11, R11, 0x1c, RZ ;  /* 0x0000001c0b0b7824 */ /* 0x000fe400078e02ff */
[----:B------:R-:W-:-:S05]  /*03e0*/  PRMT R6, R6, 0x9910, RZ ;  /* 0x0000991006067816 */ /* 0x000fca00000000ff */
[----:B------:R-:W-:-:S05]  /*03f0*/  IMAD R6, R6, 0x310, RZ ;  /* 0x0000031006067824 */ /* 0x000fca00078e02ff */
[----:B------:R-:W-:-:S04]  /*0400*/  LOP3.LUT R13, R6, 0xffff, RZ, 0xc0, !PT ;  /* 0x0000ffff060d7812 */ /* 0x000fc800078ec0ff */
[----:B------:R-:W-:-:S04]  /*0410*/  IADD3 R6, P0, P1, R13, R14, R12 ;  /* 0x0000000e0d067210 */ /* 0x000fc8000791e00c */
[----:B------:R-:W-:Y:S02]  /*0420*/  IADD3 R6, P2, PT, R11, R6, RZ ;  /* 0x000000060b067210 */ /* 0x000fe40007f5e0ff */
[----:B------:R-:W-:Y:S02]  /*0430*/  IADD3.X R11, PT, PT, RZ, RZ, RZ, P0, P1 ;  /* 0x000000ffff0b7210 */ /* 0x000fe400007e24ff */
[----:B0-----:R-:W-:-:S03]  /*0440*/  LEA R12, P0, R6, UR4, 0x2 ;  /* 0x00000004060c7c11 */ /* 0x001fc6000f8010ff */
[----:B------:R-:W-:-:S05]  /*0450*/  IMAD.X R11, RZ, RZ, R11, P2 ;  /* 0x000000ffff0b7224 */ /* 0x000fca00010e060b */
[----:B------:R-:W-:-:S05]  /*0460*/  LEA.HI.X R13, R6, UR5, R11, 0x2, P0 ;  /* 0x00000005060d7c11 */ /* 0x000fca00080f140b */
[----:B------:R0:W5:Y:S02]  /*0470*/  LDG.E.CONSTANT R11, desc[UR6][R12.64+-0x74] ;  /* 0xffff8c060c0b7981 */ /* 0x000164000c1e9900 */
.L_x_47:
[----:B------:R-:W-:Y:S05]  /*0480*/  BSYNC.RECONVERGENT B1 ;  /* 0x0000000000017941 */ /* 0x000fea0003800200 */
.L_x_46:
[----:B------:R-:W1:Y:S01]  /*0490*/  S2UR UR5, SR_CgaCtaId ;  /* 0x00000000000579c3 */ /* 0x000e620000008800 */
[----:B------:R-:W-:Y:S01]  /*04a0*/  IADD3 R9, PT, PT, RZ, -R9, RZ ;  /* 0x80000009ff097210 */ /* 0x000fe20007ffe0ff */
[----:B------:R-:W-:Y:S01]  /*04b0*/  UMOV UR4, 0x400 ;  /* 0x0000040000047882 */ /* 0x000fe20000000000 */
[----:B------:R-:W-:Y:S02]  /*04c0*/  IADD3 R10, PT, PT, RZ, -R10, RZ ;  /* 0x8000000aff0a7210 */ /* 0x000fe40007ffe0ff */
[----:B------:R-:W-:Y:S02]  /*04d0*/  PRMT R9, R9, 0x7710, RZ ;  /* 0x0000771009097816 */ /* 0x000fe400000000ff */
[----:B------:R-:W-:Y:S02]  /*04e0*/  PRMT R10, R10, 0x7710, RZ ;  /* 0x000077100a0a7816 */ /* 0x000fe400000000ff */
[----:B------:R-:W-:Y:S02]  /*04f0*/  IADD3 R6, PT, PT, R4, R9, RZ ;  /* 0x0000000904067210 */ /* 0x000fe40007ffe0ff */
[----:B------:R-:W-:-:S02]  /*0500*/  IADD3 R10, PT, PT, R3, R10, RZ ;  /* 0x0000000a030a7210 */ /* 0x000fc40007ffe0ff */
[----:B------:R-:W-:Y:S02]  /*0510*/  LOP3.LUT R3, R6, 0xffff, RZ, 0xc0, !PT ;  /* 0x0000ffff06037812 */ /* 0x000fe400078ec0ff */
[----:B------:R-:W-:Y:S02]  /*0520*/  LOP3.LUT R10, R10, 0xffff, RZ, 0xc0, !PT ;  /* 0x0000ffff0a0a7812 */ /* 0x000fe400078ec0ff */
[----:B------:R-:W-:Y:S02]  /*0530*/  LOP3.LUT R8, R8, 0xffff, RZ, 0xc0, !PT ;  /* 0x0000ffff08087812 */ /* 0x000fe400078ec0ff */
[----:B------:R-:W-:Y:S01]  /*0540*/  IADD3 R3, PT, PT, R10, R4, -R3 ;  /* 0x000000040a037210 */ /* 0x000fe20007ffe803 */
[----:B-1----:R-:W-:-:S04]  /*0550*/  ULEA UR4, UR5, UR4, 0x18 ;  /* 0x0000000405047291 */ /* 0x002fc8000f8ec0ff */
[----:B------:R-:W-:-:S05]  /*0560*/  IMAD R3, R8, 0x6, R3 ;  /* 0x0000000608037824 */ /* 0x000fca00078e0203 */
[----:B------:R-:W-:-:S05]  /*0570*/  LEA R4, R3, UR4, 0x2 ;  /* 0x0000000403047c11 */ /* 0x000fca000f8e10ff */
[----:B-----5:R1:W-:Y:S02]  /*0580*/  STS [R4], R11 ;  /* 0x0000000b04007388 */ /* 0x0203e40000000800 */
.L_x_45:
[----:B------:R-:W-:Y:S05]  /*0590*/  BSYNC.RECONVERGENT B0 ;  /* 0x0000000000007941 */ /* 0x000fea0003800200 */
.L_x_44:
[----:B------:R-:W2:Y:S01]  /*05a0*/  S2R R10, SR_CgaCtaId ;  /* 0x00000000000a7919 */ /* 0x000ea20000008800 */
[----:B------:R-:W-:Y:S01]  /*05b0*/  IADD3 R0, PT, PT, R0, R5, RZ ;  /* 0x0000000500007210 */ /* 0x000fe20007ffe0ff */
[----:B------:R-:W-:Y:S01]  /*05c0*/  BSSY.RECONVERGENT B0, `(.L_x_48) ;  /* 0x0000034000007945 */ /* 0x000fe20003800200 */
[----:B------:R-:W-:Y:S02]  /*05d0*/  MOV R6, 0x400 ;  /* 0x0000040000067802 */ /* 0x000fe40000000f00 */
[----:B------:R-:W-:-:S03]  /*05e0*/  LOP3.LUT R8, R0, 0xffff, RZ, 0xc0, !PT ;  /* 0x0000ffff00087812 */ /* 0x000fc600078ec0ff */
[----:B------:R-:W-:Y:S02]  /*05f0*/  VIADD R9, R6, 0x2d0 ;  /* 0x000002d006097836 */ /* 0x000fe40000000000 */
[----:B------:R-:W-:-:S05]  /*0600*/  IMAD R3, R8, 0xa3e, RZ ;  /* 0x00000a3e08037824 */ /* 0x000fca00078e02ff */
[----:B------:R-:W-:-:S04]  /*0610*/  SHF.R.U32.HI R3, RZ, 0x10, R3 ;  /* 0x00000010ff037819 */ /* 0x000fc80000011603 */
[----:B-1----:R-:W-:-:S04]  /*0620*/  IADD3 R4, PT, PT, -R3, 0x14, RZ ;  /* 0x0000001403047810 */ /* 0x002fc80007ffe1ff */
[----:B------:R-:W-:Y:S02]  /*0630*/  ISETP.GE.AND P0, PT, R7, R4, PT ;  /* 0x000000040700720c */ /* 0x000fe40003f06270 */
[C---:B--2---:R-:W-:Y:S01]  /*0640*/  LEA R11, R10.reuse, R6, 0x18 ;  /* 0x000000060a0b7211 */ /* 0x044fe200078ec0ff */
[----:B------:R-:W-:Y:S01]  /*0650*/  IMAD R6, R5, 0xa, R0 ;  /* 0x0000000a05067824 */ /* 0x000fe200078e0200 */
[----:B------:R-:W-:-:S04]  /*0660*/  LEA R4, R10, R9, 0x18 ;  /* 0x000000090a047211 */ /* 0x000fc800078ec0ff */
[----:B------:R-:W-:Y:S01]  /*0670*/  LEA R6, R6, R11, 0x2 ;  /* 0x0000000b06067211 */ /* 0x000fe200078e10ff */
[----:B------:R-:W-:-:S04]  /*0680*/  IMAD R4, R7, 0x64, R4 ;  /* 0x0000006407047824 */ /* 0x000fc800078e0204 */
[----:B------:R-:W-:Y:S05]  /*0690*/  @P0 BRA `(.L_x_49) ;  /* 0x0000000000980947 */ /* 0x000fea0003800000 */
[----:B------:R-:W-:Y:S01]  /*06a0*/  IMAD R8, R8, 0x3334, RZ ;  /* 0x0000333408087824 */ /* 0x000fe200078e02ff */
[----:B------:R-:W-:-:S04]  /*06b0*/  PRMT R10, R3, 0x9910, RZ ;  /* 0x00009910030a7816 */ /* 0x000fc800000000ff */
[----:B------:R-:W-:-:S04]  /*06c0*/  SHF.R.U32.HI R8, RZ, 0x10, R8 ;  /* 0x00000010ff087819 */ /* 0x000fc80000011608 */
[C---:B------:R-:W-:Y:S01]  /*06d0*/  PRMT R11, R8.reuse, 0x9910, RZ ;  /* 0x00009910080b7816 */ /* 0x040fe200000000ff */
[----:B------:R-:W-:-:S05]  /*06e0*/  IMAD R9, R8, 0x3334, RZ ;  /* 0x0000333408097824 */ /* 0x000fca00078e02ff */
[----:B------:R-:W-:-:S04]  /*06f0*/  SHF.R.U32.HI R9, RZ, 0x10, R9 ;  /* 0x00000010ff097819 */ /* 0x000fc80000011609 */
[----:B------:R-:W-:-:S05]  /*0700*/  PRMT R9, R9, 0x9910, RZ ;  /* 0x0000991009097816 */ /* 0x000fca00000000ff */
[----:B------:R-:W-:Y:S01]  /*0710*/  IMAD R3, R9, 0x5, RZ ;  /* 0x0000000509037824 */ /* 0x000fe200078e02ff */
[----:B------:R-:W-:Y:S02]  /*0720*/  MOV R9, R10 ;  /* 0x0000000a00097202 */ /* 0x000fe40000000f00 */
[----:B------:R-:W-:Y:S02]  /*0730*/  MOV R10, R11 ;  /* 0x0000000b000a7202 */ /* 0x000fe40000000f00 */
[----:B------:R-:W-:Y:S01]  /*0740*/  IADD3 R11, PT, PT, RZ, -R3, RZ ;  /* 0x80000003ff0b7210 */ /* 0x000fe20007ffe0ff */
[----:B------:R-:W-:Y:S02]  /*0750*/  IMAD R3, R9, 0x19, RZ ;  /* 0x0000001909037824 */ /* 0x000fe400078e02ff */
[----:B------:R-:W-:Y:S01]  /*0760*/  IMAD R9, R10, 0x5, RZ ;  /* 0x000000050a097824 */ /* 0x000fe200078e02ff */
[----:B------:R-:W-:Y:S02]  /*0770*/  PRMT R11, R11, 0x7710, RZ ;  /* 0x000077100b0b7816 */ /* 0x000fe400000000ff */
[----:B------:R-:W-:Y:S01]  /*0780*/  IADD3 R10, PT, PT, RZ, -R3, RZ ;  /* 0x80000003ff0a7210 */ /* 0x000fe20007ffe0ff */
[----:B0-----:R-:W-:Y:S01]  /*0790*/  IMAD.MOV R13, RZ, RZ, -R9 ;  /* 0x000000ffff0d7224 */ /* 0x001fe200078e0a09 */
[----:B------:R-:W-:-:S02]  /*07a0*/  IADD3 R3, PT, PT, R8, R11, RZ ;  /* 0x0000000b08037210 */ /* 0x000fc40007ffe0ff */
[----:B------:R-:W0:Y:S01]  /*07b0*/  LDC.64 R8, c[0x0][0x388] ;  /* 0x0000e200ff087b82 */ /* 0x000e220000000a00 */
[----:B------:R-:W-:Y:S02]  /*07c0*/  PRMT R11, R10, 0x7710, RZ ;  /* 0x000077100a0b7816 */ /* 0x000fe400000000ff */
[----:B------:R-:W-:Y:S02]  /*07d0*/  PRMT R13, R13, 0x7710, RZ ;  /* 0x000077100d0d7816 */ /* 0x000fe400000000ff */
[----:B------:R-:W-:Y:S02]  /*07e0*/  PRMT R12, R3, 0x9910, RZ ;  /* 0x00009910030c7816 */ /* 0x000fe400000000ff */
[C---:B------:R-:W-:Y:S01]  /*07f0*/  IADD3 R3, PT, PT, R0.reuse, R11, RZ ;  /* 0x0000000b00037210 */ /* 0x040fe20007ffe0ff */
[----:B------:R-:W-:Y:S01]  /*0800*/  IMAD R11, R7, 0x19, R0 ;  /* 0x00000019070b7824 */ /* 0x000fe200078e0200 */
[----:B------:R-:W-:Y:S01]  /*0810*/  IADD3 R10, PT, PT, R0, R13, RZ ;  /* 0x0000000d000a7210 */ /* 0x000fe20007ffe0ff */
[----:B------:R-:W-:Y:S01]  /*0820*/  IMAD R0, R12, 0x5, RZ ;  /* 0x000000050c007824 */ /* 0x000fe200078e02ff */
[----:B------:R-:W-:-:S02]  /*0830*/  LOP3.LUT R3, R3, 0xffff, RZ, 0xc0, !PT ;  /* 0x0000ffff03037812 */ /* 0x000fc400078ec0ff */
[----:B------:R-:W-:Y:S02]  /*0840*/  LOP3.LUT R10, R10, 0xffff, RZ, 0xc0, !PT ;  /* 0x0000ffff0a0a7812 */ /* 0x000fe400078ec0ff */
[----:B------:R-:W-:Y:S02]  /*0850*/  LOP3.LUT R0, R0, 0xffff, RZ, 0xc0, !PT ;  /* 0x0000ffff00007812 */ /* 0x000fe400078ec0ff */
[----:B------:R-:W-:-:S04]  /*0860*/  IADD3 R3, PT, PT, R10, R11, -R3 ;  /* 0x0000000b0a037210 */ /* 0x000fc80007ffe803 */
[----:B------:R-:W-:-:S05]  /*0870*/  IADD3 R3, PT, PT, R0, R3, RZ ;  /* 0x0000000300037210 */ /* 0x000fca0007ffe0ff */
[----:B0-----:R-:W-:-:S06]  /*0880*/  IMAD.WIDE.U32 R8, R3, 0x4, R8 ;  /* 0x0000000403087825 */ /* 0x001fcc00078e0008 */
[----:B------:R-:W2:Y:S01]  /*0890*/  LDG.E.CONSTANT R8, desc[UR6][R8.64] ;  /* 0x0000000608087981 */ /* 0x000ea2000c1e9900 */
[----:B------:R-:W0:Y:S01]  /*08a0*/  S2UR UR5, SR_CgaCtaId ;  /* 0x00000000000579c3 */ /* 0x000e220000008800 */
[----:B------:R-:W-:Y:S02]  /*08b0*/  UMOV UR4, 0x400 ;  /* 0x0000040000047882 */ /* 0x000fe40000000000 */
[----:B------:R-:W-:-:S04]  /*08c0*/  UIADD3 UR4, UPT, UPT, UR4, 0x2d0, URZ ;  /* 0x000002d004047890 */ /* 0x000fc8000fffe0ff */
[----:B0-----:R-:W-:-:S06]  /*08d0*/  ULEA UR4, UR5, UR4, 0x18 ;  /* 0x0000000405047291 */ /* 0x001fcc000f8ec0ff */
[----:B------:R-:W-:-:S05]  /*08e0*/  LEA R3, R3, UR4, 0x2 ;  /* 0x0000000403037c11 */ /* 0x000fca000f8e10ff */
[----:B--2---:R1:W-:Y:S02]  /*08f0*/  STS [R3], R8 ;  /* 0x0000000803007388 */ /* 0x0043e40000000800 */
.L_x_49:
[----:B------:R-:W-:Y:S05]  /*0900*/  BSYNC.RECONVERGENT B0 ;  /* 0x0000000000007941 */ /* 0x000fea0003800200 */
.L_x_48:
[----:B------:R-:W-:Y:S01]  /*0910*/  BAR.SYNC.DEFER_BLOCKING 0x0 ;  /* 0x0000000000007b1d */ /* 0x000fe20000010000 */
[----:B------:R-:W-:-:S05]  /*0920*/  IMAD R7, R7, 0x2a4, R2 ;  /* 0x000002a407077824 */ /* 0x000fca00078e0202 */
[----:B------:R-:W2:Y:S01]  /*0930*/  S2R R28, SR_CTAID.X ;  /* 0x00000000001c7919 */ /* 0x000ea20000002500 */
[----:B-1----:R-:W-:Y:S04]  /*0940*/  LDS R3, [R4] ;  /* 0x0000000004037984 */ /* 0x002fe80000000800 */
[----:B------:R-:W1:Y:S04]  /*0950*/  LDS R8, [R6] ;  /* 0x0000000006087984 */ /* 0x000e680000000800 */
[----:B------:R-:W3:Y:S04]  /*0960*/  LDS R0, [R6+0x18] ;  /* 0x0000180006007984 */ /* 0x000ee80000000800 */
[----:B------:R-:W-:Y:S04]  /*0970*/  LDS R24, [R4+0x4] ;  /* 0x0000040004187984 */ /* 0x000fe80000000800 */
[----:B------:R-:W4:Y:S01]  /*0980*/  LDS R26, [R6+0x4] ;  /* 0x00000400061a7984 */ /* 0x000f220000000800 */
[----:B--2---:R-:W-:-:S03]  /*0990*/  LEA R28, R28, R7, 0x1 ;  /* 0x000000071c1c7211 */ /* 0x004fc600078e08ff */
[----:B0-----:R-:W-:Y:S02]  /*09a0*/  LDS R12, [R4+0x8] ;  /* 0x00000800040c7984 */ /* 0x001fe40000000800 */
[----:B------:R-:W-:Y:S02]  /*09b0*/  IMAD R5, R5, 0x34, R28 ;  /* 0x0000003405057824 */ /* 0x000fe400078e021c */
[----:B------:R-:W0:Y:S04]  /*09c0*/  LDS R9, [R6+0x8] ;  /* 0x0000080006097984 */ /* 0x000e280000000800 */
[----:B------:R-:W2:Y:S04]  /*09d0*/  LDS R16, [R6+0x1c] ;  /* 0x00001c0006107984 */ /* 0x000ea80000000800 */
[----:B------:R-:W-:Y:S04]  /*09e0*/  LDS R13, [R4+0xc] ;  /* 0x00000c00040d7984 */ /* 0x000fe80000000800 */
[----:B------:R-:W5:Y:S04]  /*09f0*/  LDS R10, [R6+0xc] ;  /* 0x00000c00060a7984 */ /* 0x000f680000000800 */
[----:B------:R-:W5:Y:S04]  /*0a00*/  LDS R17, [R6+0x20] ;  /* 0x0000200006117984 */ /* 0x000f680000000800 */
[----:B------:R-:W5:Y:S01]  /*0a10*/  LDS R18, [R6+0x24] ;  /* 0x0000240006127984 */ /* 0x000f620000000800 */
[----:B-1----:R-:W-:-:S03]  /*0a20*/  FFMA R21, R3, R8, RZ ;  /* 0x0000000803157223 */ /* 0x002fc600000000ff */
[----:B------:R-:W-:Y:S01]  /*0a30*/  LDS R15, [R4+0x10] ;  /* 0x00001000040f7984 */ /* 0x000fe20000000800 */
[----:B---3--:R-:W-:-:S03]  /*0a40*/  FFMA R23, R3, R0, RZ ;  /* 0x0000000003177223 */ /* 0x008fc600000000ff */
[----:B------:R-:W1:Y:S04]  /*0a50*/  LDS R11, [R6+0x10] ;  /* 0x00001000060b7984 */ /* 0x000e680000000800 */
[----:B------:R-:W3:Y:S01]  /*0a60*/  LDS R20, [R6+0x28] ;  /* 0x0000280006147984 */ /* 0x000ee20000000800 */
[----:B----4-:R-:W-:-:S03]  /*0a70*/  FFMA R27, R24, R26, R21 ;  /* 0x0000001a181b7223 */ /* 0x010fc60000000015 */
[----:B------:R-:W4:Y:S04]  /*0a80*/  LDS R14, [R4+0x14] ;  /* 0x00001400040e7984 */ /* 0x000f280000000800 */
[----:B------:R-:W4:Y:S01]  /*0a90*/  LDS R25, [R6+0x30] ;  /* 0x0000300006197984 */ /* 0x000f220000000800 */
[----:B0-----:R-:W-:-:S03]  /*0aa0*/  FFMA R26, R12, R9, R27 ;  /* 0x000000090c1a7223 */ /* 0x001fc6000000001b */
[----:B------:R-:W0:Y:S01]  /*0ab0*/  LDS R19, [R4+0x18] ;  /* 0x0000180004137984 */ /* 0x000e220000000800 */
[----:B--2---:R-:W-:-:S03]  /*0ac0*/  FFMA R24, R24, R16, R23 ;  /* 0x0000001018187223 */ /* 0x004fc60000000017 */
[----:B------:R-:W2:Y:S04]  /*0ad0*/  LDS R8, [R6+0x34] ;  /* 0x0000340006087984 */ /* 0x000ea80000000800 */
[----:B------:R-:W2:Y:S01]  /*0ae0*/  LDS R22, [R4+0x1c] ;  /* 0x00001c0004167984 */ /* 0x000ea20000000800 */
[----:B-----5:R-:W-:-:S03]  /*0af0*/  FFMA R26, R13, R10, R26 ;  /* 0x0000000a0d1a7223 */ /* 0x020fc6000000001a */
[----:B------:R-:W5:Y:S01]  /*0b00*/  LDS R3, [R6+0x38] ;  /* 0x0000380006037984 */ /* 0x000f620000000800 */
[----:B------:R-:W-:-:S03]  /*0b10*/  FFMA R27, R12, R17, R24 ;  /* 0x000000110c1b7223 */ /* 0x000fc60000000018 */
[----:B------:R-:W5:Y:S01]  /*0b20*/  LDS R21, [R4+0x20] ;  /* 0x0000200004157984 */ /* 0x000f620000000800 */
[----:B------:R-:W-:-:S03]  /*0b30*/  FFMA R27, R13, R18, R27 ;  /* 0x000000120d1b7223 */ /* 0x000fc6000000001b */
[----:B------:R-:W5:Y:S04]  /*0b40*/  LDS R9, [R6+0x3c] ;  /* 0x00003c0006097984 */ /* 0x000f680000000800 */
[----:B------:R-:W5:Y:S01]  /*0b50*/  LDS R23, [R4+0x24] ;  /* 0x0000240004177984 */ /* 0x000f620000000800 */
[----:B-1----:R-:W-:-:S03]  /*0b60*/  FFMA R29, R15, R11, R26 ;  /* 0x0000000b0f1d7223 */ /* 0x002fc6000000001a */
[----:B------:R-:W1:Y:S01]  /*0b70*/  LDS R10, [R6+0x40] ;  /* 0x00004000060a7984 */ /* 0x000e620000000800 */
[----:B---3--:R-:W-:-:S03]  /*0b80*/  FFMA R27, R15, R20, R27 ;  /* 0x000000140f1b7223 */ /* 0x008fc6000000001b */
[----:B------:R-:W3:Y:S01]  /*0b90*/  LDS R12, [R4+0x28] ;  /* 0x00002800040c7984 */ /* 0x000ee20000000800 */
[----:B----4-:R-:W-:-:S03]  /*0ba0*/  FFMA R29, R0, R14, R29 ;  /* 0x0000000e001d7223 */ /* 0x010fc6000000001d */
[----:B------:R-:W4:Y:S01]  /*0bb0*/  LDS R11, [R6+0x48] ;  /* 0x00004800060b7984 */ /* 0x000f220000000800 */
[----:B------:R-:W-:-:S03]  /*0bc0*/  FFMA R24, R14, R25, R27 ;  /* 0x000000190e187223 */ /* 0x000fc6000000001b */
[----:B------:R-:W4:Y:S01]  /*0bd0*/  LDS R13, [R4+0x2c] ;  /* 0x00002c00040d7984 */ /* 0x000f220000000800 */
[----:B0-----:R-:W-:-:S03]  /*0be0*/  FFMA R26, R16, R19, R29 ;  /* 0x00000013101a7223 */ /* 0x001fc6000000001d */
[----:B------:R-:W0:Y:S01]  /*0bf0*/  LDS R0, [R6+0x4c] ;  /* 0x00004c0006007984 */ /* 0x000e220000000800 */
[----:B--2---:R-:W-:-:S03]  /*0c00*/  FFMA R19, R19, R8, R24 ;  /* 0x0000000813137223 */ /* 0x004fc60000000018 */
[----:B------:R-:W2:Y:S01]  /*0c10*/  LDS R14, [R4+0x30] ;  /* 0x00003000040e7984 */ /* 0x000ea20000000800 */
[----:B------:R-:W-:-:S03]  /*0c20*/  FFMA R27, R17, R22, R26 ;  /* 0x00000016111b7223 */ /* 0x000fc6000000001a */
[----:B------:R-:W2:Y:S01]  /*0c30*/  LDS R15, [R6+0x50] ;  /* 0x00005000060f7984 */ /* 0x000ea20000000800 */
[----:B-----5:R-:W-:-:S03]  /*0c40*/  FFMA R22, R22, R3, R19 ;  /* 0x0000000316167223 */ /* 0x020fc60000000013 */
[----:B------:R-:W5:Y:S01]  /*0c50*/  LDS R16, [R4+0x34] ;  /* 0x0000340004107984 */ /* 0x000f620000000800 */
[----:B------:R-:W-:-:S03]  /*0c60*/  FFMA R27, R18, R21, R27 ;  /* 0x00000015121b7223 */ /* 0x000fc6000000001b */
[----:B------:R-:W5:Y:S01]  /*0c70*/  LDS R17, [R6+0x54] ;  /* 0x0000540006117984 */ /* 0x000f620000000800 */
[----:B------:R-:W-:-:S03]  /*0c80*/  FFMA R22, R21, R9, R22 ;  /* 0x0000000915167223 */ /* 0x000fc60000000016 */
[----:B------:R-:W5:Y:S01]  /*0c90*/  LDS R19, [R4+0x38] ;  /* 0x0000380004137984 */ /* 0x000f620000000800 */
[----:B------:R-:W-:-:S03]  /*0ca0*/  FFMA R24, R20, R23, R27 ;  /* 0x0000001714187223 */ /* 0x000fc6000000001b */
        /* <DEDUP_REMOVED lines=37> */
[----:B-----5:R-:W-:Y:S02]  /*0f00*/  FFMA R24, R8, R3, R23 ;  /* 0x0000000308187223 */ /* 0x020fe40000000017 */
[----:B------:R-:W5:Y:S01]  /*0f10*/  LDC.64 R8, c[0x0][0x390] ;  /* 0x0000e400ff087b82 */ /* 0x000f620000000a00 */
[----:B------:R-:W2:Y:S01]  /*0f20*/  LDS R15, [R4+0x60] ;  /* 0x00006000040f7984 */ /* 0x000ea20000000800 */
[----:B------:R-:W-:-:S03]  /*0f30*/  FFMA R17, R18, R13, R17 ;  /* 0x0000000d12117223 */ /* 0x000fc60000000011 */
[----:B------:R-:W2:Y:S01]  /*0f40*/  LDS R26, [R6+0x88] ;  /* 0x00008800061a7984 */ /* 0x000ea20000000800 */
[----:B------:R-:W-:Y:S01]  /*0f50*/  FFMA R24, R13, R12, R24 ;  /* 0x0000000c0d187223 */ /* 0x000fe20000000018 */
[----:B------:R-:W-:-:S03]  /*0f60*/  FFMA R17, R20, R27, R17 ;  /* 0x0000001b14117223 */ /* 0x000fc60000000011 */
[----:B-1----:R-:W-:Y:S01]  /*0f70*/  FFMA R10, R27, R10, R24 ;  /* 0x0000000a1b0a7223 */ /* 0x002fe20000000018 */
[----:B---3--:R-:W-:-:S03]  /*0f80*/  FFMA R22, R22, R11, R17 ;  /* 0x0000000b16167223 */ /* 0x008fc60000000011 */
[----:B----4-:R-:W-:Y:S01]  /*0f90*/  FFMA R11, R11, R14, R10 ;  /* 0x0000000e0b0b7223 */ /* 0x010fe2000000000a */
[----:B-----5:R-:W-:-:S04]  /*0fa0*/  IMAD.WIDE.U32 R8, R5, 0x4, R8 ;  /* 0x0000000405087825 */ /* 0x020fc800078e0008 */
[----:B------:R-:W-:Y:S01]  /*0fb0*/  FFMA R22, R25, R0, R22 ;  /* 0x0000000019167223 */ /* 0x000fe20000000016 */
[----:B0-----:R-:W-:-:S03]  /*0fc0*/  FFMA R11, R0, R19, R11 ;  /* 0x00000013000b7223 */ /* 0x001fc6000000000b */
[----:B--2---:R-:W-:Y:S01]  /*0fd0*/  FFMA R3, R3, R16, R22 ;  /* 0x0000001003037223 */ /* 0x004fe20000000016 */
[----:B------:R-:W-:-:S03]  /*0fe0*/  FFMA R16, R16, R21, R11 ;  /* 0x0000001510107223 */ /* 0x000fc6000000000b */
[----:B------:R-:W-:Y:S01]  /*0ff0*/  FFMA R3, R12, R15, R3 ;  /* 0x0000000f0c037223 */ /* 0x000fe20000000003 */
[----:B------:R-:W-:-:S04]  /*1000*/  FFMA R15, R15, R26, R16 ;  /* 0x0000001a0f0f7223 */ /* 0x000fc80000000010 */
[----:B------:R-:W-:Y:S04]  /*1010*/  STG.E desc[UR6][R8.64], R3 ;  /* 0x0000000308007986 */ /* 0x000fe8000c101906 */
[----:B------:R-:W-:Y:S01]  /*1020*/  STG.E desc[UR6][R8.64+0x68], R15 ;  /* 0x0000680f08007986 */ /* 0x000fe2000c101906 */
[----:B------:R-:W-:Y:S05]  /*1030*/  EXIT ;  /* 0x000000000000794d */ /* 0x000fea0003800000 */
.L_x_50:
        /* <DEDUP_REMOVED lines=12> */
.L_x_62:


//--------------------- .nv.shared.reserved.0     --------------------------
	.section	.nv.shared.reserved.0,"aw",@nobits
	.weak		__nv_reservedSMEM_offset_0_alias
	.size		__nv_reservedSMEM_offset_0_alias, 0, 64
	.other		__nv_reservedSMEM_offset_0_alias,@"STO_CUDA_RESERVED_SHARED STV_DEFAULT"
__nv_reservedSMEM_offset_0_alias:
	.zero		0
	.zero		64


//--------------------- .nv.shared._Z20fuse_softmax_kernel1PfS_S_ --------------------------
	.section	.nv.shared._Z20fuse_softmax_kernel1PfS_S_,"aw",@nobits
	.sectionflags	@""
	.align	4
.nv.shared._Z20fuse_softmax_kernel1PfS_S_:
	.zero		1280


//--------------------- .nv.shared._Z18fuse_dense_kernel0PfS_S_S_ --------------------------
	.section	.nv.shared._Z18fuse_dense_kernel0PfS_S_S_,"aw",@nobits
	.sectionflags	@""
	.align	4
.nv.shared._Z18fuse_dense_kernel0PfS_S_S_:
	.zero		1284


//--------------------- .nv.shared._Z21fuse_conv2d_1_kernel0PfS_S_ --------------------------
	.section	.nv.shared._Z21fuse_conv2d_1_kernel0PfS_S_,"aw",@nobits
	.sectionflags	@""
	.align	4
.nv.shared._Z21fuse_conv2d_1_kernel0PfS_S_:
	.zero		3624


//--------------------- .nv.shared._Z19fuse_conv2d_kernel0PfS_S_ --------------------------
	.section	.nv.shared._Z19fuse_conv2d_kernel0PfS_S_,"aw",@nobits
	.sectionflags	@""
	.align	4
.nv.shared._Z19fuse_conv2d_kernel0PfS_S_:
	.zero		3744


//--------------------- .nv.constant0._Z20fuse_softmax_kernel2PfS_S_S_ --------------------------
	.section	.nv.constant0._Z20fuse_softmax_kernel2PfS_S_S_,"a",@progbits
	.sectionflags	@""
	.align	4
.nv.constant0._Z20fuse_softmax_kernel2PfS_S_S_:
	.zero		928


//--------------------- .nv.constant0._Z20fuse_softmax_kernel1PfS_S_ --------------------------
	.section	.nv.constant0._Z20fuse_softmax_kernel1PfS_S_,"a",@progbits
	.sectionflags	@""
	.align	4
.nv.constant0._Z20fuse_softmax_kernel1PfS_S_:
	.zero		920


//--------------------- .nv.constant0._Z20fuse_softmax_kernel0PfS_ --------------------------
	.section	.nv.constant0._Z20fuse_softmax_kernel0PfS_,"a",@progbits
	.sectionflags	@""
	.align	4
.nv.constant0._Z20fuse_softmax_kernel0PfS_:
	.zero		912


//--------------------- .nv.constant0._Z18fuse_dense_kernel0PfS_S_S_ --------------------------
	.section	.nv.constant0._Z18fuse_dense_kernel0PfS_S_S_,"a",@progbits
	.sectionflags	@""
	.align	4
.nv.constant0._Z18fuse_dense_kernel0PfS_S_S_:
	.zero		928


//--------------------- .nv.constant0._Z20fuse_flatten_kernel0PfS_ --------------------------
	.section	.nv.constant0._Z20fuse_flatten_kernel0PfS_,"a",@progbits
	.sectionflags	@""
	.align	4
.nv.constant0._Z20fuse_flatten_kernel0PfS_:
	.zero		912


//--------------------- .nv.constant0._Z25fuse_max_pool2d_1_kernel0PfS_ --------------------------
	.section	.nv.constant0._Z25fuse_max_pool2d_1_kernel0PfS_,"a",@progbits
	.sectionflags	@""
	.align	4
.nv.constant0._Z25fuse_max_pool2d_1_kernel0PfS_:
	.zero		912


//--------------------- .nv.constant0._Z19fuse_tanh_1_kernel0PfS_ --------------------------
	.section	.nv.constant0._Z19fuse_tanh_1_kernel0PfS_,"a",@progbits
	.sectionflags	@""
	.align	4
.nv.constant0._Z19fuse_tanh_1_kernel0PfS_:
	.zero		912


//--------------------- .nv.constant0._Z21fuse_conv2d_1_kernel0PfS_S_ --------------------------
	.section	.nv.constant0._Z21fuse_conv2d_1_kernel0PfS_S_,"a",@progbits
	.sectionflags	@""
	.align	4
.nv.constant0._Z21fuse_conv2d_1_kernel0PfS_S_:
	.zero		920


//--------------------- .nv.constant0._Z23fuse_max_pool2d_kernel0PfS_ --------------------------
	.section	.nv.constant0._Z23fuse_max_pool2d_kernel0PfS_,"a",@progbits
	.sectionflags	@""
	.align	4
.nv.constant0._Z23fuse_max_pool2d_kernel0PfS_:
	.zero		912


//--------------------- .nv.constant0._Z17fuse_tanh_kernel0PfS_ --------------------------
	.section	.nv.constant0._Z17fuse_tanh_kernel0PfS_,"a",@progbits
	.sectionflags	@""
	.align	4
.nv.constant0._Z17fuse_tanh_kernel0PfS_:
	.zero		912


//--------------------- .nv.constant0._Z19fuse_conv2d_kernel0PfS_S_ --------------------------
	.section	.nv.constant0._Z19fuse_conv2d_kernel0PfS_S_,"a",@progbits
	.sectionflags	@""
	.align	4
.nv.constant0._Z19fuse_conv2d_kernel0PfS_S_:
	.zero		920


//--------------------- SYMBOLS --------------------------

	.type		.nv.reservedSmem.offset0,@object
	.size		.nv.reservedSmem.offset0,0x4
	.type		.nv.reservedSmem.cap,@object
	.size		.nv.reservedSmem.cap,0x4
